// auto-generated by cutlass_sweep.gemm — config: {"arch": "sm_100", "cluster_m": 1, "cluster_n": 1, "dtype": "e5m2", "dtype_b": "e4m3", "layout": "nn", "stages": 0, "tile_k": 32, "tile_m": 128, "tile_n": 256}
#include "cutlass/cutlass.h"
#include "cutlass/gemm/collective/collective_builder.hpp"
#include "cutlass/gemm/device/gemm_universal_adapter.h"
#include "cutlass/gemm/kernel/gemm_universal.hpp"
#include "cutlass/epilogue/collective/collective_builder.hpp"

using ElemA = cutlass::float_e5m2_t;
using ElemB = cutlass::float_e4m3_t;
using ElemCD = cutlass::float_e5m2_t;
using Acc  = float;
using TileShape    = cute::Shape<cute::_128, cute::_256, cute::_32>;
using ClusterShape = cute::Shape<cute::_1, cute::_1, cute::_1>;

using CollectiveEpilogue = typename cutlass::epilogue::collective::CollectiveBuilder<
    cutlass::arch::Sm100, cutlass::arch::OpClassTensorOp,
    TileShape, ClusterShape,
    cutlass::epilogue::collective::EpilogueTileAuto,
    Acc, Acc,
    ElemCD, cutlass::layout::RowMajor, 128 / cutlass::sizeof_bits<ElemCD>::value,
    ElemCD, cutlass::layout::RowMajor, 128 / cutlass::sizeof_bits<ElemCD>::value,
    cutlass::epilogue::collective::EpilogueScheduleAuto
  >::CollectiveOp;

using CollectiveMainloop = typename cutlass::gemm::collective::CollectiveBuilder<
    cutlass::arch::Sm100, cutlass::arch::OpClassTensorOp,
    ElemA, cutlass::layout::RowMajor, 128 / cutlass::sizeof_bits<ElemA>::value,
    ElemB, cutlass::layout::RowMajor, 128 / cutlass::sizeof_bits<ElemB>::value,
    Acc,
    TileShape, ClusterShape,
    cutlass::gemm::collective::StageCountAutoCarveout<static_cast<int>(sizeof(typename CollectiveEpilogue::SharedStorage))>,
    cutlass::gemm::collective::KernelScheduleAuto
  >::CollectiveOp;

using GemmKernel = cutlass::gemm::kernel::GemmUniversal<
    cute::Shape<int,int,int,int>,
    CollectiveMainloop,
    CollectiveEpilogue
>;
using Gemm = cutlass::gemm::device::GemmUniversalAdapter<GemmKernel>;

// Force the device kernel symbol into the cubin without needing a host main.
auto* _anchor = &cutlass::device_kernel<GemmKernel>;


// ===== COMPILED SASS (sm_100a) =====

	.target	sm_100a

	.elftype	@"ET_EXEC"


//--------------------- .note.nv.tkinfo           --------------------------
	.section	.note.nv.tkinfo,"",@"SHT_NOTE"
	.sectionflags	@"SHF_NOTE_NV_TKINFO"
	.tkinfo
        /*0018*/ 	.word	0x00000002
        /*0030*/ 	.string	""
        /*0030*/ 	.string	"ptxas"
        /*0030*/ 	.string	"Cuda compilation tools, release 13.0, V13.0.88"
        /*0030*/ 	.string	"Build cuda_13.0.r13.0/compiler.36424714_0"
        /*0030*/ 	.string	"-arch sm_100a -m 64 "



//--------------------- .note.nv.cuinfo           --------------------------
	.section	.note.nv.cuinfo,"",@"SHT_NOTE"
	.sectionflags	@"SHF_NOTE_NV_CUINFO"
        /*0018*/ 	.short	0x0002
        /*001a*/ 	.short	0x0064
        /*001c*/ 	.short	0x0082
	.zero		2


//--------------------- .nv.info                  --------------------------
	.section	.nv.info,"",@"SHT_CUDA_INFO"
	.align	4


	//----- nvinfo : EIATTR_REGCOUNT
	.align		4
        /*0000*/ 	.byte	0x04, 0x2f
        /*0002*/ 	.short	(.L_20 - .L_19)
	.align		4
.L_19:
        /*0004*/ 	.word	index@(_ZN7cutlass13device_kernelINS_4gemm6kernel13GemmUniversalIN4cute5tupleIJiiiiEEENS1_10collective13CollectiveMmaINS1_35MainloopSm100TmaUmmaWarpSpecializedILi14ELi2ELi2ENS5_IJNS4_1CILi1EEESB_SB_EEEEENS5_IJNSA_ILi128EEENSA_ILi256EEENSA_ILi32EEEEEENS_12float_e5m2_tENS5_IJlSB_lEEENS_12float_e4m3_tENS5_IJSB_llEEENS4_8TiledMMAINS4_8MMA_AtomIJNS4_10MMA_TraitsINS4_19SM100_MMA_F8F6F4_SSEJSI_SK_fSE_SF_NS4_17integral_constantINS4_4UMMA5MajorELSS_0EEENSQ_ISS_LSS_1EEENSQ_INSR_7ScaleInELSV_0EEESW_EEEEEENS4_6LayoutISC_NS5_IJNSA_ILi0EEES10_S10_EEEEENS5_IJNS4_10UnderscoreES13_S13_EEEEENS4_13SM90_TMA_LOADENS4_14ComposedLayoutINS4_7SwizzleILi1ELi4ELi3EEENS4_18smem_ptr_flag_bitsILi8EEENSZ_INS5_IJNSA_ILi8EEESG_EEENS5_IJSG_SB_EEEEEEEvNS4_8identityES16_NS17_INS18_ILi3ELi4ELi3EEES1B_NSZ_INS5_IJSE_S1C_EEENS5_IJSB_SE_EEEEEEEvS1H_EENS_8epilogue10collective18CollectiveEpilogueINS1O_23Sm100TmaWarpSpecializedILi4ELi2ELi64ELb0ELb0EEEJSH_NS5_IJNSZ_ISE_SB_EENSZ_INSA_ILi64EEESB_EEEEESI_SJ_SI_SJ_NS1O_6fusion15FusionCallbacksIS1S_NS1X_17LinearCombinationISI_fSI_fLNS_15FloatRoundStyleE2EEESH_S1W_JEEENS4_5SM1004TMEM4LOAD26SM100_TMEM_LOAD_32dp32b64xES16_NS17_INS18_ILi2ELi4ELi3EEES1B_NSZ_INS5_IJS1C_S1U_EEENS5_IJS1U_SB_EEEEEEENS4_39AutoVectorizingCopyWithAssumedAlignmentILi128EEENS4_14SM90_TMA_STOREES2B_S2D_S2D_EEEvvEEEEvNT_6ParamsE)
        /*0008*/ 	.word	0x000000e0


	//----- nvinfo : EIATTR_FRAME_SIZE
	.align		4
.L_20:
        /*000c*/ 	.byte	0x04, 0x11
        /*000e*/ 	.short	(.L_22 - .L_21)
	.align		4
.L_21:
        /*0010*/ 	.word	index@($__internal_2_$__cuda_sm10x_tcgen05_guardrail_trap_unallocated_columns_being_dealloced)
        /*0014*/ 	.word	0x00000000


	//----- nvinfo : EIATTR_FRAME_SIZE
	.align		4
.L_22:
        /*0018*/ 	.byte	0x04, 0x11
        /*001a*/ 	.short	(.L_24 - .L_23)
	.align		4
.L_23:
        /*001c*/ 	.word	index@($__internal_1_$__cuda_sm10x_tcgen05_guardrail_trap_phase_invalid_during_alloc)
        /*0020*/ 	.word	0x00000000


	//----- nvinfo : EIATTR_FRAME_SIZE
	.align		4
.L_24:
        /*0024*/ 	.byte	0x04, 0x11
        /*0026*/ 	.short	(.L_26 - .L_25)
	.align		4
.L_25:
        /*0028*/ 	.word	index@($__internal_0_$__cuda_sm10x_tcgen05_guardrail_trap_col_being_dealloced_not_returned_by_alloc)
        /*002c*/ 	.word	0x00000000


	//----- nvinfo : EIATTR_FRAME_SIZE
	.align		4
.L_26:
        /*0030*/ 	.byte	0x04, 0x11
        /*0032*/ 	.short	(.L_28 - .L_27)
	.align		4
.L_27:
        /*0034*/ 	.word	index@(_ZN7cutlass13device_kernelINS_4gemm6kernel13GemmUniversalIN4cute5tupleIJiiiiEEENS1_10collective13CollectiveMmaINS1_35MainloopSm100TmaUmmaWarpSpecializedILi14ELi2ELi2ENS5_IJNS4_1CILi1EEESB_SB_EEEEENS5_IJNSA_ILi128EEENSA_ILi256EEENSA_ILi32EEEEEENS_12float_e5m2_tENS5_IJlSB_lEEENS_12float_e4m3_tENS5_IJSB_llEEENS4_8TiledMMAINS4_8MMA_AtomIJNS4_10MMA_TraitsINS4_19SM100_MMA_F8F6F4_SSEJSI_SK_fSE_SF_NS4_17integral_constantINS4_4UMMA5MajorELSS_0EEENSQ_ISS_LSS_1EEENSQ_INSR_7ScaleInELSV_0EEESW_EEEEEENS4_6LayoutISC_NS5_IJNSA_ILi0EEES10_S10_EEEEENS5_IJNS4_10UnderscoreES13_S13_EEEEENS4_13SM90_TMA_LOADENS4_14ComposedLayoutINS4_7SwizzleILi1ELi4ELi3EEENS4_18smem_ptr_flag_bitsILi8EEENSZ_INS5_IJNSA_ILi8EEESG_EEENS5_IJSG_SB_EEEEEEEvNS4_8identityES16_NS17_INS18_ILi3ELi4ELi3EEES1B_NSZ_INS5_IJSE_S1C_EEENS5_IJSB_SE_EEEEEEEvS1H_EENS_8epilogue10collective18CollectiveEpilogueINS1O_23Sm100TmaWarpSpecializedILi4ELi2ELi64ELb0ELb0EEEJSH_NS5_IJNSZ_ISE_SB_EENSZ_INSA_ILi64EEESB_EEEEESI_SJ_SI_SJ_NS1O_6fusion15FusionCallbacksIS1S_NS1X_17LinearCombinationISI_fSI_fLNS_15FloatRoundStyleE2EEESH_S1W_JEEENS4_5SM1004TMEM4LOAD26SM100_TMEM_LOAD_32dp32b64xES16_NS17_INS18_ILi2ELi4ELi3EEES1B_NSZ_INS5_IJS1C_S1U_EEENS5_IJS1U_SB_EEEEEEENS4_39AutoVectorizingCopyWithAssumedAlignmentILi128EEENS4_14SM90_TMA_STOREES2B_S2D_S2D_EEEvvEEEEvNT_6ParamsE)
        /*0038*/ 	.word	0x00000000


	//----- nvinfo : EIATTR_MIN_STACK_SIZE
	.align		4
.L_28:
        /*003c*/ 	.byte	0x04, 0x12
        /*003e*/ 	.short	(.L_30 - .L_29)
	.align		4
.L_29:
        /*0040*/ 	.word	index@(_ZN7cutlass13device_kernelINS_4gemm6kernel13GemmUniversalIN4cute5tupleIJiiiiEEENS1_10collective13CollectiveMmaINS1_35MainloopSm100TmaUmmaWarpSpecializedILi14ELi2ELi2ENS5_IJNS4_1CILi1EEESB_SB_EEEEENS5_IJNSA_ILi128EEENSA_ILi256EEENSA_ILi32EEEEEENS_12float_e5m2_tENS5_IJlSB_lEEENS_12float_e4m3_tENS5_IJSB_llEEENS4_8TiledMMAINS4_8MMA_AtomIJNS4_10MMA_TraitsINS4_19SM100_MMA_F8F6F4_SSEJSI_SK_fSE_SF_NS4_17integral_constantINS4_4UMMA5MajorELSS_0EEENSQ_ISS_LSS_1EEENSQ_INSR_7ScaleInELSV_0EEESW_EEEEEENS4_6LayoutISC_NS5_IJNSA_ILi0EEES10_S10_EEEEENS5_IJNS4_10UnderscoreES13_S13_EEEEENS4_13SM90_TMA_LOADENS4_14ComposedLayoutINS4_7SwizzleILi1ELi4ELi3EEENS4_18smem_ptr_flag_bitsILi8EEENSZ_INS5_IJNSA_ILi8EEESG_EEENS5_IJSG_SB_EEEEEEEvNS4_8identityES16_NS17_INS18_ILi3ELi4ELi3EEES1B_NSZ_INS5_IJSE_S1C_EEENS5_IJSB_SE_EEEEEEEvS1H_EENS_8epilogue10collective18CollectiveEpilogueINS1O_23Sm100TmaWarpSpecializedILi4ELi2ELi64ELb0ELb0EEEJSH_NS5_IJNSZ_ISE_SB_EENSZ_INSA_ILi64EEESB_EEEEESI_SJ_SI_SJ_NS1O_6fusion15FusionCallbacksIS1S_NS1X_17LinearCombinationISI_fSI_fLNS_15FloatRoundStyleE2EEESH_S1W_JEEENS4_5SM1004TMEM4LOAD26SM100_TMEM_LOAD_32dp32b64xES16_NS17_INS18_ILi2ELi4ELi3EEES1B_NSZ_INS5_IJS1C_S1U_EEENS5_IJS1U_SB_EEEEEEENS4_39AutoVectorizingCopyWithAssumedAlignmentILi128EEENS4_14SM90_TMA_STOREES2B_S2D_S2D_EEEvvEEEEvNT_6ParamsE)
        /*0044*/ 	.word	0x00000000
.L_30:


//--------------------- .nv.compat                --------------------------
	.section	.nv.compat,"",@"SHT_CUDA_COMPAT_INFO"
	.align	4
        /*0000*/ 	.byte	0x02, 0x09, 0x01, 0x00, 0x02, 0x02, 0x02, 0x00, 0x02, 0x05, 0x05, 0x00, 0x03, 0x07, 0x01, 0x01
        /*0010*/ 	.byte	0x02, 0x03, 0x01, 0x00, 0x02, 0x06, 0x01, 0x00, 0x04, 0x0b, 0x08, 0x00, 0x09, 0x00, 0x00, 0x00
        /*0020*/ 	.byte	0x00, 0x00, 0x00, 0x00


//--------------------- .nv.info._ZN7cutlass13device_kernelINS_4gemm6kernel13GemmUniversalIN4cute5tupleIJiiiiEEENS1_10collective13CollectiveMmaINS1_35MainloopSm100TmaUmmaWarpSpecializedILi14ELi2ELi2ENS5_IJNS4_1CILi1EEESB_SB_EEEEENS5_IJNSA_ILi128EEENSA_ILi256EEENSA_ILi32EEEEEENS_12float_e5m2_tENS5_IJlSB_lEEENS_12float_e4m3_tENS5_IJSB_llEEENS4_8TiledMMAINS4_8MMA_AtomIJNS4_10MMA_TraitsINS4_19SM100_MMA_F8F6F4_SSEJSI_SK_fSE_SF_NS4_17integral_constantINS4_4UMMA5MajorELSS_0EEENSQ_ISS_LSS_1EEENSQ_INSR_7ScaleInELSV_0EEESW_EEEEEENS4_6LayoutISC_NS5_IJNSA_ILi0EEES10_S10_EEEEENS5_IJNS4_10UnderscoreES13_S13_EEEEENS4_13SM90_TMA_LOADENS4_14ComposedLayoutINS4_7SwizzleILi1ELi4ELi3EEENS4_18smem_ptr_flag_bitsILi8EEENSZ_INS5_IJNSA_ILi8EEESG_EEENS5_IJSG_SB_EEEEEEEvNS4_8identityES16_NS17_INS18_ILi3ELi4ELi3EEES1B_NSZ_INS5_IJSE_S1C_EEENS5_IJSB_SE_EEEEEEEvS1H_EENS_8epilogue10collective18CollectiveEpilogueINS1O_23Sm100TmaWarpSpecializedILi4ELi2ELi64ELb0ELb0EEEJSH_NS5_IJNSZ_ISE_SB_EENSZ_INSA_ILi64EEESB_EEEEESI_SJ_SI_SJ_NS1O_6fusion15FusionCallbacksIS1S_NS1X_17LinearCombinationISI_fSI_fLNS_15FloatRoundStyleE2EEESH_S1W_JEEENS4_5SM1004TMEM4LOAD26SM100_TMEM_LOAD_32dp32b64xES16_NS17_INS18_ILi2ELi4ELi3EEES1B_NSZ_INS5_IJS1C_S1U_EEENS5_IJS1U_SB_EEEEEEENS4_39AutoVectorizingCopyWithAssumedAlignmentILi128EEENS4_14SM90_TMA_STOREES2B_S2D_S2D_EEEvvEEEEvNT_6ParamsE --------------------------
	.section	.nv.info._ZN7cutlass13device_kernelINS_4gemm6kernel13GemmUniversalIN4cute5tupleIJiiiiEEENS1_10collective13CollectiveMmaINS1_35MainloopSm100TmaUmmaWarpSpecializedILi14ELi2ELi2ENS5_IJNS4_1CILi1EEESB_SB_EEEEENS5_IJNSA_ILi128EEENSA_ILi256EEENSA_ILi32EEEEEENS_12float_e5m2_tENS5_IJlSB_lEEENS_12float_e4m3_tENS5_IJSB_llEEENS4_8TiledMMAINS4_8MMA_AtomIJNS4_10MMA_TraitsINS4_19SM100_MMA_F8F6F4_SSEJSI_SK_fSE_SF_NS4_17integral_constantINS4_4UMMA5MajorELSS_0EEENSQ_ISS_LSS_1EEENSQ_INSR_7ScaleInELSV_0EEESW_EEEEEENS4_6LayoutISC_NS5_IJNSA_ILi0EEES10_S10_EEEEENS5_IJNS4_10UnderscoreES13_S13_EEEEENS4_13SM90_TMA_LOADENS4_14ComposedLayoutINS4_7SwizzleILi1ELi4ELi3EEENS4_18smem_ptr_flag_bitsILi8EEENSZ_INS5_IJNSA_ILi8EEESG_EEENS5_IJSG_SB_EEEEEEEvNS4_8identityES16_NS17_INS18_ILi3ELi4ELi3EEES1B_NSZ_INS5_IJSE_S1C_EEENS5_IJSB_SE_EEEEEEEvS1H_EENS_8epilogue10collective18CollectiveEpilogueINS1O_23Sm100TmaWarpSpecializedILi4ELi2ELi64ELb0ELb0EEEJSH_NS5_IJNSZ_ISE_SB_EENSZ_INSA_ILi64EEESB_EEEEESI_SJ_SI_SJ_NS1O_6fusion15FusionCallbacksIS1S_NS1X_17LinearCombinationISI_fSI_fLNS_15FloatRoundStyleE2EEESH_S1W_JEEENS4_5SM1004TMEM4LOAD26SM100_TMEM_LOAD_32dp32b64xES16_NS17_INS18_ILi2ELi4ELi3EEES1B_NSZ_INS5_IJS1C_S1U_EEENS5_IJS1U_SB_EEEEEEENS4_39AutoVectorizingCopyWithAssumedAlignmentILi128EEENS4_14SM90_TMA_STOREES2B_S2D_S2D_EEEvvEEEEvNT_6ParamsE,"",@"SHT_CUDA_INFO"
	.sectionflags	@""
	.align	4


	//----- nvinfo : EIATTR_CUDA_API_VERSION
	.align		4
        /*0000*/ 	.byte	0x04, 0x37
        /*0002*/ 	.short	(.L_32 - .L_31)
.L_31:
        /*0004*/ 	.word	0x00000082


	//----- nvinfo : EIATTR_KPARAM_INFO
	.align		4
.L_32:
        /*0008*/ 	.byte	0x04, 0x17
        /*000a*/ 	.short	(.L_34 - .L_33)
.L_33:
        /*000c*/ 	.word	0x00000000
        /*0010*/ 	.short	0x0000
        /*0012*/ 	.short	0x0000
        /*0014*/ 	.byte	0x00, 0xf0, 0x01, 0x20


	//----- nvinfo : EIATTR_AT_ENTRY_FRAGMENTS
	.align		4
.L_34:
        /*0018*/ 	.byte	0x04, 0x4f
        /*001a*/ 	.short	(.L_36 - .L_35)


	//   ....[0]....
.L_35:
        /*001c*/ 	.word	0x00000006


	//----- nvinfo : EIATTR_RESERVED_SMEM_USED
	.align		4
.L_36:
        /*0020*/ 	.byte	0x01, 0x41
	.zero		2


	//----- nvinfo : EIATTR_SPARSE_MMA_MASK
	.align		4
        /*0024*/ 	.byte	0x03, 0x50
        /*0026*/ 	.short	0x0000


	//----- nvinfo : EIATTR_TCGEN05_1CTA_USED
	.align		4
        /*0028*/ 	.byte	0x01, 0x51
	.zero		2


	//----- nvinfo : EIATTR_MAXREG_COUNT
	.align		4
        /*002c*/ 	.byte	0x03, 0x1b
        /*002e*/ 	.short	0x00ff


	//----- nvinfo : EIATTR_NUM_BARRIERS
	.align		4
        /*0030*/ 	.byte	0x02, 0x4c
        /*0032*/ 	.byte	0x07
	.zero		1


	//----- nvinfo : EIATTR_EXTERNS
	.align		4
        /*0034*/ 	.byte	0x04, 0x0f
        /*0036*/ 	.short	(.L_38 - .L_37)


	//   ....[0]....
	.align		4
.L_37:
        /*0038*/ 	.word	index@(__assertfail)


	//----- nvinfo : EIATTR_MERCURY_ISA_VERSION
	.align		4
.L_38:
        /*003c*/ 	.byte	0x03, 0x5f
        /*003e*/ 	.short	0x0101


	//----- nvinfo : EIATTR_INT_WARP_WIDE_INSTR_OFFSETS
	.align		4
        /*0040*/ 	.byte	0x04, 0x31
        /*0042*/ 	.short	(.L_40 - .L_39)


	//   ....[0]....
.L_39:
        /*0044*/ 	.word	0x00001fd0


	//   ....[1]....
        /*0048*/ 	.word	0x00003d50


	//   ....[2]....
        /*004c*/ 	.word	0x00003d70


	//   ....[3]....
        /*0050*/ 	.word	0x00003da0


	//   ....[4]....
        /*0054*/ 	.word	0x000046e0


	//   ....[5]....
        /*0058*/ 	.word	0x00004750


	//   ....[6]....
        /*005c*/ 	.word	0x00004830


	//   ....[7]....
        /*0060*/ 	.word	0x000048b0


	//   ....[8]....
        /*0064*/ 	.word	0x000049c0


	//   ....[9]....
        /*0068*/ 	.word	0x00004a50


	//   ....[10]....
        /*006c*/ 	.word	0x00004c30


	//   ....[11]....
        /*0070*/ 	.word	0x00004d90


	//----- nvinfo : EIATTR_COOP_GROUP_MASK_REGIDS
	.align		4
.L_40:
        /*0074*/ 	.byte	0x04, 0x29
        /*0076*/ 	.short	(.L_42 - .L_41)


	//   ....[0]....
.L_41:
        /*0078*/ 	.word	0xffffffff


	//   ....[1]....
        /*007c*/ 	.word	0xffffffff


	//   ....[2]....
        /*0080*/ 	.word	0xffffffff


	//   ....[3]....
        /*0084*/ 	.word	0xffffffff


	//   ....[4]....
        /*0088*/ 	.word	0xffffffff


	//   ....[5]....
        /*008c*/ 	.word	0xffffffff


	//   ....[6]....
        /*0090*/ 	.word	0xffffffff


	//   ....[7]....
        /*0094*/ 	.word	0xffffffff


	//   ....[8]....
        /*0098*/ 	.word	0xffffffff


	//   ....[9]....
        /*009c*/ 	.word	0xffffffff


	//   ....[10]....
        /*00a0*/ 	.word	0xffffffff


	//   ....[11]....
        /*00a4*/ 	.word	0xffffffff


	//   ....[12]....
        /*00a8*/ 	.word	0xffffffff


	//----- nvinfo : EIATTR_COOP_GROUP_INSTR_OFFSETS
	.align		4
.L_42:
        /*00ac*/ 	.byte	0x04, 0x28
        /*00ae*/ 	.short	(.L_44 - .L_43)


	//   ....[0]....
.L_43:
        /*00b0*/ 	.word	0x00000090


	//   ....[1]....
        /*00b4*/ 	.word	0x000004d0


	//   ....[2]....
        /*00b8*/ 	.word	0x000007b0


	//   ....[3]....
        /*00bc*/ 	.word	0x00000950


	//   ....[4]....
        /*00c0*/ 	.word	0x00000a50


	//   ....[5]....
        /*00c4*/ 	.word	0x00000bc0


	//   ....[6]....
        /*00c8*/ 	.word	0x00000d20


	//   ....[7]....
        /*00cc*/ 	.word	0x00001eb0


	//   ....[8]....
        /*00d0*/ 	.word	0x00003230


	//   ....[9]....
        /*00d4*/ 	.word	0x00003440


	//   ....[10]....
        /*00d8*/ 	.word	0x00003470


	//   ....[11]....
        /*00dc*/ 	.word	0x00003c30


	//   ....[12]....
        /*00e0*/ 	.word	0x00003e60


	//----- nvinfo : EIATTR_VRC_CTA_INIT_COUNT
	.align		4
.L_44:
        /*00e4*/ 	.byte	0x02, 0x4a
        /*00e6*/ 	.byte	0x80
	.zero		1


	//----- nvinfo : EIATTR_SYSCALL_OFFSETS
	.align		4
        /*00e8*/ 	.byte	0x04, 0x46
        /*00ea*/ 	.short	(.L_46 - .L_45)


	//   ....[0]....
.L_45:
        /*00ec*/ 	.word	0x00005800


	//   ....[1]....
        /*00f0*/ 	.word	0x00005940


	//   ....[2]....
        /*00f4*/ 	.word	0x000061a0


	//   ....[3]....
        /*00f8*/ 	.word	0x000077c0


	//   ....[4]....
        /*00fc*/ 	.word	0x00008d70


	//   ....[5]....
        /*0100*/ 	.word	0x0000a340


	//----- nvinfo : EIATTR_MBARRIER_INSTR_OFFSETS
	.align		4
.L_46:
        /*0104*/ 	.byte	0x04, 0x39
        /*0106*/ 	.short	(.L_48 - .L_47)


	//   ....[0]....
.L_47:
        /*0108*/ 	.word	0x000005d0
        /*010c*/ 	.word	0x000000ff
        /*0110*/ 	.word	0x00000000
        /*0114*/ 	.short	0x0100
        /*0116*/ 	.byte	0x05
	.zero		1


	//   ....[1]....
        /*0118*/ 	.word	0x000005e0
        /*011c*/ 	.word	0x000000ff
        /*0120*/ 	.word	0x00000070
        /*0124*/ 	.short	0x0100
        /*0126*/ 	.byte	0x05
	.zero		1


	//   ....[2]....
        /*0128*/ 	.word	0x000005f0
        /*012c*/ 	.word	0x000000ff
        /*0130*/ 	.word	0x00000008
        /*0134*/ 	.short	0x0100
        /*0136*/ 	.byte	0x05
	.zero		1


	//   ....[3]....
        /*0138*/ 	.word	0x00000600
        /*013c*/ 	.word	0x000000ff
        /*0140*/ 	.word	0x00000078
        /*0144*/ 	.short	0x0100
        /*0146*/ 	.byte	0x05
	.zero		1


	//   ....[4]....
        /*0148*/ 	.word	0x00000610
        /*014c*/ 	.word	0x000000ff
        /*0150*/ 	.word	0x00000010
        /*0154*/ 	.short	0x0100
        /*0156*/ 	.byte	0x05
	.zero		1


	//   ....[5]....
        /*0158*/ 	.word	0x00000620
        /*015c*/ 	.word	0x000000ff
        /*0160*/ 	.word	0x00000080
        /*0164*/ 	.short	0x0100
        /*0166*/ 	.byte	0x05
	.zero		1


	//   ....[6]....
        /*0168*/ 	.word	0x00000630
        /*016c*/ 	.word	0x000000ff
        /*0170*/ 	.word	0x00000018
        /*0174*/ 	.short	0x0100
        /*0176*/ 	.byte	0x05
	.zero		1


	//   ....[7]....
        /*0178*/ 	.word	0x00000640
        /*017c*/ 	.word	0x000000ff
        /*0180*/ 	.word	0x00000088
        /*0184*/ 	.short	0x0100
        /*0186*/ 	.byte	0x05
	.zero		1


	//   ....[8]....
        /*0188*/ 	.word	0x00000650
        /*018c*/ 	.word	0x000000ff
        /*0190*/ 	.word	0x00000020
        /*0194*/ 	.short	0x0100
        /*0196*/ 	.byte	0x05
	.zero		1


	//   ....[9]....
        /*0198*/ 	.word	0x00000660
        /*019c*/ 	.word	0x000000ff
        /*01a0*/ 	.word	0x00000090
        /*01a4*/ 	.short	0x0100
        /*01a6*/ 	.byte	0x05
	.zero		1


	//   ....[10]....
        /*01a8*/ 	.word	0x00000670
        /*01ac*/ 	.word	0x000000ff
        /*01b0*/ 	.word	0x00000028
        /*01b4*/ 	.short	0x0100
        /*01b6*/ 	.byte	0x05
	.zero		1


	//   ....[11]....
        /*01b8*/ 	.word	0x00000680
        /*01bc*/ 	.word	0x000000ff
        /*01c0*/ 	.word	0x00000098
        /*01c4*/ 	.short	0x0100
        /*01c6*/ 	.byte	0x05
	.zero		1


	//   ....[12]....
        /*01c8*/ 	.word	0x00000690
        /*01cc*/ 	.word	0x000000ff
        /*01d0*/ 	.word	0x00000030
        /*01d4*/ 	.short	0x0100
        /*01d6*/ 	.byte	0x05
	.zero		1


	//   ....[13]....
        /*01d8*/ 	.word	0x000006a0
        /*01dc*/ 	.word	0x000000ff
        /*01e0*/ 	.word	0x000000a0
        /*01e4*/ 	.short	0x0100
        /*01e6*/ 	.byte	0x05
	.zero		1


	//   ....[14]....
        /*01e8*/ 	.word	0x000006b0
        /*01ec*/ 	.word	0x000000ff
        /*01f0*/ 	.word	0x00000038
        /*01f4*/ 	.short	0x0100
        /*01f6*/ 	.byte	0x05
	.zero		1


	//   ....[15]....
        /*01f8*/ 	.word	0x000006c0
        /*01fc*/ 	.word	0x000000ff
        /*0200*/ 	.word	0x000000a8
        /*0204*/ 	.short	0x0100
        /*0206*/ 	.byte	0x05
	.zero		1


	//   ....[16]....
        /*0208*/ 	.word	0x000006d0
        /*020c*/ 	.word	0x000000ff
        /*0210*/ 	.word	0x00000040
        /*0214*/ 	.short	0x0100
        /*0216*/ 	.byte	0x05
	.zero		1


	//   ....[17]....
        /*0218*/ 	.word	0x000006e0
        /*021c*/ 	.word	0x000000ff
        /*0220*/ 	.word	0x000000b0
        /*0224*/ 	.short	0x0100
        /*0226*/ 	.byte	0x05
	.zero		1


	//   ....[18]....
        /*0228*/ 	.word	0x000006f0
        /*022c*/ 	.word	0x000000ff
        /*0230*/ 	.word	0x00000048
        /*0234*/ 	.short	0x0100
        /*0236*/ 	.byte	0x05
	.zero		1


	//   ....[19]....
        /*0238*/ 	.word	0x00000700
        /*023c*/ 	.word	0x000000ff
        /*0240*/ 	.word	0x000000b8
        /*0244*/ 	.short	0x0100
        /*0246*/ 	.byte	0x05
	.zero		1


	//   ....[20]....
        /*0248*/ 	.word	0x00000710
        /*024c*/ 	.word	0x000000ff
        /*0250*/ 	.word	0x00000050
        /*0254*/ 	.short	0x0100
        /*0256*/ 	.byte	0x05
	.zero		1


	//   ....[21]....
        /*0258*/ 	.word	0x00000720
        /*025c*/ 	.word	0x000000ff
        /*0260*/ 	.word	0x000000c0
        /*0264*/ 	.short	0x0100
        /*0266*/ 	.byte	0x05
	.zero		1


	//   ....[22]....
        /*0268*/ 	.word	0x00000730
        /*026c*/ 	.word	0x000000ff
        /*0270*/ 	.word	0x00000058
        /*0274*/ 	.short	0x0100
        /*0276*/ 	.byte	0x05
	.zero		1


	//   ....[23]....
        /*0278*/ 	.word	0x00000740
        /*027c*/ 	.word	0x000000ff
        /*0280*/ 	.word	0x000000c8
        /*0284*/ 	.short	0x0100
        /*0286*/ 	.byte	0x05
	.zero		1


	//   ....[24]....
        /*0288*/ 	.word	0x00000750
        /*028c*/ 	.word	0x000000ff
        /*0290*/ 	.word	0x00000060
        /*0294*/ 	.short	0x0100
        /*0296*/ 	.byte	0x05
	.zero		1


	//   ....[25]....
        /*0298*/ 	.word	0x00000760
        /*029c*/ 	.word	0x000000ff
        /*02a0*/ 	.word	0x000000d0
        /*02a4*/ 	.short	0x0100
        /*02a6*/ 	.byte	0x05
	.zero		1


	//   ....[26]....
        /*02a8*/ 	.word	0x00000770
        /*02ac*/ 	.word	0x000000ff
        /*02b0*/ 	.word	0x00000068
        /*02b4*/ 	.short	0x0100
        /*02b6*/ 	.byte	0x05
	.zero		1


	//   ....[27]....
        /*02b8*/ 	.word	0x00000780
        /*02bc*/ 	.word	0x000000ff
        /*02c0*/ 	.word	0x000000d8
        /*02c4*/ 	.short	0x0100
        /*02c6*/ 	.byte	0x05
	.zero		1


	//   ....[28]....
        /*02c8*/ 	.word	0x000008c0
        /*02cc*/ 	.word	0x000000ff
        /*02d0*/ 	.word	0x000000e0
        /*02d4*/ 	.short	0x0100
        /*02d6*/ 	.byte	0x07
	.zero		1


	//   ....[29]....
        /*02d8*/ 	.word	0x000008d0
        /*02dc*/ 	.word	0x000000ff
        /*02e0*/ 	.word	0x00000100
        /*02e4*/ 	.short	0x0100
        /*02e6*/ 	.byte	0x07
	.zero		1


	//   ....[30]....
        /*02e8*/ 	.word	0x000008e0
        /*02ec*/ 	.word	0x000000ff
        /*02f0*/ 	.word	0x000000e8
        /*02f4*/ 	.short	0x0100
        /*02f6*/ 	.byte	0x07
	.zero		1


	//   ....[31]....
        /*02f8*/ 	.word	0x000008f0
        /*02fc*/ 	.word	0x000000ff
        /*0300*/ 	.word	0x00000108
        /*0304*/ 	.short	0x0100
        /*0306*/ 	.byte	0x07
	.zero		1


	//   ....[32]....
        /*0308*/ 	.word	0x00000900
        /*030c*/ 	.word	0x000000ff
        /*0310*/ 	.word	0x000000f0
        /*0314*/ 	.short	0x0100
        /*0316*/ 	.byte	0x07
	.zero		1


	//   ....[33]....
        /*0318*/ 	.word	0x00000910
        /*031c*/ 	.word	0x000000ff
        /*0320*/ 	.word	0x00000110
        /*0324*/ 	.short	0x0100
        /*0326*/ 	.byte	0x07
	.zero		1


	//   ....[34]....
        /*0328*/ 	.word	0x00000920
        /*032c*/ 	.word	0x000000ff
        /*0330*/ 	.word	0x000000f8
        /*0334*/ 	.short	0x0100
        /*0336*/ 	.byte	0x07
	.zero		1


	//   ....[35]....
        /*0338*/ 	.word	0x00000930
        /*033c*/ 	.word	0x000000ff
        /*0340*/ 	.word	0x00000118
        /*0344*/ 	.short	0x0100
        /*0346*/ 	.byte	0x07
	.zero		1


	//   ....[36]....
        /*0348*/ 	.word	0x00000a20
        /*034c*/ 	.word	0x000000ff
        /*0350*/ 	.word	0x00000120
        /*0354*/ 	.short	0x0100
        /*0356*/ 	.byte	0x05
	.zero		1


	//   ....[37]....
        /*0358*/ 	.word	0x00000a30
        /*035c*/ 	.word	0x000000ff
        /*0360*/ 	.word	0x00000128
        /*0364*/ 	.short	0x0100
        /*0366*/ 	.byte	0x05
	.zero		1


	//   ....[38]....
        /*0368*/ 	.word	0x00000b70
        /*036c*/ 	.word	0x000000ff
        /*0370*/ 	.word	0x00000130
        /*0374*/ 	.short	0x0100
        /*0376*/ 	.byte	0x05
	.zero		1


	//   ....[39]....
        /*0378*/ 	.word	0x00000b80
        /*037c*/ 	.word	0x000000ff
        /*0380*/ 	.word	0x00000140
        /*0384*/ 	.short	0x0100
        /*0386*/ 	.byte	0x05
	.zero		1


	//   ....[40]....
        /*0388*/ 	.word	0x00000b90
        /*038c*/ 	.word	0x000000ff
        /*0390*/ 	.word	0x00000138
        /*0394*/ 	.short	0x0100
        /*0396*/ 	.byte	0x05
	.zero		1


	//   ....[41]....
        /*0398*/ 	.word	0x00000ba0
        /*039c*/ 	.word	0x000000ff
        /*03a0*/ 	.word	0x00000148
        /*03a4*/ 	.short	0x0100
        /*03a6*/ 	.byte	0x05
	.zero		1


	//   ....[42]....
        /*03a8*/ 	.word	0x00000cd0
        /*03ac*/ 	.word	0x000000ff
        /*03b0*/ 	.word	0x00000150
        /*03b4*/ 	.short	0x0100
        /*03b6*/ 	.byte	0x07
	.zero		1


	//   ....[43]....
        /*03b8*/ 	.word	0x00000ce0
        /*03bc*/ 	.word	0x000000ff
        /*03c0*/ 	.word	0x00000160
        /*03c4*/ 	.short	0x0100
        /*03c6*/ 	.byte	0x07
	.zero		1


	//   ....[44]....
        /*03c8*/ 	.word	0x00000cf0
        /*03cc*/ 	.word	0x000000ff
        /*03d0*/ 	.word	0x00000158
        /*03d4*/ 	.short	0x0100
        /*03d6*/ 	.byte	0x07
	.zero		1


	//   ....[45]....
        /*03d8*/ 	.word	0x00000d00
        /*03dc*/ 	.word	0x000000ff
        /*03e0*/ 	.word	0x00000168
        /*03e4*/ 	.short	0x0100
        /*03e6*/ 	.byte	0x07
	.zero		1


	//   ....[46]....
        /*03e8*/ 	.word	0x00000df0
        /*03ec*/ 	.word	0x000000ff
        /*03f0*/ 	.word	0x00000170
        /*03f4*/ 	.short	0x0100
        /*03f6*/ 	.byte	0x05
	.zero		1


	//   ....[47]....
        /*03f8*/ 	.word	0x00000e00
        /*03fc*/ 	.word	0x000000ff
        /*0400*/ 	.word	0x00000180
        /*0404*/ 	.short	0x0100
        /*0406*/ 	.byte	0x05
	.zero		1


	//   ....[48]....
        /*0408*/ 	.word	0x00000e10
        /*040c*/ 	.word	0x000000ff
        /*0410*/ 	.word	0x00000178
        /*0414*/ 	.short	0x0100
        /*0416*/ 	.byte	0x05
	.zero		1


	//   ....[49]....
        /*0418*/ 	.word	0x00000e20
        /*041c*/ 	.word	0x000000ff
        /*0420*/ 	.word	0x00000188
        /*0424*/ 	.short	0x0100
        /*0426*/ 	.byte	0x05
	.zero		1


	//   ....[50]....
        /*0428*/ 	.word	0x000016f0
        /*042c*/ 	.word	0x00000003
        /*0430*/ 	.word	0x00000180
        /*0434*/ 	.short	0x010a
        /*0436*/ 	.byte	0xff
	.zero		1


	//   ....[51]....
        /*0438*/ 	.word	0x00001720
        /*043c*/ 	.word	0x00000003
        /*0440*/ 	.word	0x00000170
        /*0444*/ 	.short	0x0101
        /*0446*/ 	.byte	0xff
	.zero		1


	//   ....[52]....
        /*0448*/ 	.word	0x000017f0
        /*044c*/ 	.word	0x000000ff
        /*0450*/ 	.word	0x00000070
        /*0454*/ 	.short	0x010a
        /*0456*/ 	.byte	0x08
	.zero		1


	//   ....[53]....
        /*0458*/ 	.word	0x000018a0
        /*045c*/ 	.word	0x000000ff
        /*0460*/ 	.word	0x00000070
        /*0464*/ 	.short	0x010a
        /*0466*/ 	.byte	0x21
	.zero		1


	//   ....[54]....
        /*0468*/ 	.word	0x000019f0
        /*046c*/ 	.word	0x000000ff
        /*0470*/ 	.word	0x00000070
        /*0474*/ 	.short	0x010a
        /*0476*/ 	.byte	0x08
	.zero		1


	//   ....[55]....
        /*0478*/ 	.word	0x00001b50
        /*047c*/ 	.word	0x000000ff
        /*0480*/ 	.word	0x00000128
        /*0484*/ 	.short	0x0101
        /*0486*/ 	.byte	0x04
	.zero		1


	//   ....[56]....
        /*0488*/ 	.word	0x00001b70
        /*048c*/ 	.word	0x000000ff
        /*0490*/ 	.word	0x00000070
        /*0494*/ 	.short	0x010a
        /*0496*/ 	.byte	0x08
	.zero		1


	//   ....[57]....
        /*0498*/ 	.word	0x00001c00
        /*049c*/ 	.word	0x000000ff
        /*04a0*/ 	.word	0x00000070
        /*04a4*/ 	.short	0x010a
        /*04a6*/ 	.byte	0x19
	.zero		1


	//   ....[58]....
        /*04a8*/ 	.word	0x00001d50
        /*04ac*/ 	.word	0x000000ff
        /*04b0*/ 	.word	0x00000070
        /*04b4*/ 	.short	0x010a
        /*04b6*/ 	.byte	0x08
	.zero		1


	//   ....[59]....
        /*04b8*/ 	.word	0x00001ee0
        /*04bc*/ 	.word	0x00000002
        /*04c0*/ 	.word	0x00000130
        /*04c4*/ 	.short	0x010a
        /*04c6*/ 	.byte	0xff
	.zero		1


	//   ....[60]....
        /*04c8*/ 	.word	0x00001fa0
        /*04cc*/ 	.word	0x00000002
        /*04d0*/ 	.word	0x00000000
        /*04d4*/ 	.short	0x0101
        /*04d6*/ 	.byte	0xff
	.zero		1


	//   ....[61]....
        /*04d8*/ 	.word	0x00002500
        /*04dc*/ 	.word	0x000000ff
        /*04e0*/ 	.word	0x00000000
        /*04e4*/ 	.short	0x010a
        /*04e6*/ 	.byte	0x05
	.zero		1


	//   ....[62]....
        /*04e8*/ 	.word	0x00002590
        /*04ec*/ 	.word	0x000000ff
        /*04f0*/ 	.word	0x00000000
        /*04f4*/ 	.short	0x010a
        /*04f6*/ 	.byte	0x05
	.zero		1


	//   ....[63]....
        /*04f8*/ 	.word	0x00002620
        /*04fc*/ 	.word	0x000000ff
        /*0500*/ 	.word	0x00000000
        /*0504*/ 	.short	0x010a
        /*0506*/ 	.byte	0x05
	.zero		1


	//   ....[64]....
        /*0508*/ 	.word	0x000026b0
        /*050c*/ 	.word	0x000000ff
        /*0510*/ 	.word	0x00000000
        /*0514*/ 	.short	0x010a
        /*0516*/ 	.byte	0x05
	.zero		1


	//   ....[65]....
        /*0518*/ 	.word	0x00002740
        /*051c*/ 	.word	0x000000ff
        /*0520*/ 	.word	0x00000000
        /*0524*/ 	.short	0x010a
        /*0526*/ 	.byte	0x05
	.zero		1


	//   ....[66]....
        /*0528*/ 	.word	0x000027d0
        /*052c*/ 	.word	0x000000ff
        /*0530*/ 	.word	0x00000000
        /*0534*/ 	.short	0x010a
        /*0536*/ 	.byte	0x05
	.zero		1


	//   ....[67]....
        /*0538*/ 	.word	0x00002860
        /*053c*/ 	.word	0x000000ff
        /*0540*/ 	.word	0x00000000
        /*0544*/ 	.short	0x010a
        /*0546*/ 	.byte	0x05
	.zero		1


	//   ....[68]....
        /*0548*/ 	.word	0x000028f0
        /*054c*/ 	.word	0x000000ff
        /*0550*/ 	.word	0x00000000
        /*0554*/ 	.short	0x010a
        /*0556*/ 	.byte	0x05
	.zero		1


	//   ....[69]....
        /*0558*/ 	.word	0x00002980
        /*055c*/ 	.word	0x000000ff
        /*0560*/ 	.word	0x00000000
        /*0564*/ 	.short	0x010a
        /*0566*/ 	.byte	0x05
	.zero		1


	//   ....[70]....
        /*0568*/ 	.word	0x00002a10
        /*056c*/ 	.word	0x000000ff
        /*0570*/ 	.word	0x00000000
        /*0574*/ 	.short	0x010a
        /*0576*/ 	.byte	0x05
	.zero		1


	//   ....[71]....
        /*0578*/ 	.word	0x00002aa0
        /*057c*/ 	.word	0x000000ff
        /*0580*/ 	.word	0x00000000
        /*0584*/ 	.short	0x010a
        /*0586*/ 	.byte	0x05
	.zero		1


	//   ....[72]....
        /*0588*/ 	.word	0x00002b30
        /*058c*/ 	.word	0x000000ff
        /*0590*/ 	.word	0x00000000
        /*0594*/ 	.short	0x010a
        /*0596*/ 	.byte	0x05
	.zero		1


	//   ....[73]....
        /*0598*/ 	.word	0x00002bc0
        /*059c*/ 	.word	0x000000ff
        /*05a0*/ 	.word	0x00000000
        /*05a4*/ 	.short	0x010a
        /*05a6*/ 	.byte	0x05
	.zero		1


	//   ....[74]....
        /*05a8*/ 	.word	0x00002c60
        /*05ac*/ 	.word	0x00000000
        /*05b0*/ 	.word	0x00000000
        /*05b4*/ 	.short	0x010a
        /*05b6*/ 	.byte	0xff
	.zero		1


	//   ....[75]....
        /*05b8*/ 	.word	0x00002d80
        /*05bc*/ 	.word	0x00000000
        /*05c0*/ 	.word	0x00000170
        /*05c4*/ 	.short	0x010a
        /*05c6*/ 	.byte	0xff
	.zero		1


	//   ....[76]....
        /*05c8*/ 	.word	0x00002de0
        /*05cc*/ 	.word	0x00000004
        /*05d0*/ 	.word	0x00000000
        /*05d4*/ 	.short	0x0101
        /*05d6*/ 	.byte	0xff
	.zero		1


	//   ....[77]....
        /*05d8*/ 	.word	0x00002e00
        /*05dc*/ 	.word	0x000000ff
        /*05e0*/ 	.word	0x00000140
        /*05e4*/ 	.short	0x010a
        /*05e6*/ 	.byte	0x05
	.zero		1


	//   ....[78]....
        /*05e8*/ 	.word	0x00002f20
        /*05ec*/ 	.word	0x00000000
        /*05f0*/ 	.word	0x00000130
        /*05f4*/ 	.short	0x010a
        /*05f6*/ 	.byte	0xff
	.zero		1


	//   ....[79]....
        /*05f8*/ 	.word	0x00003030
        /*05fc*/ 	.word	0x00000000
        /*0600*/ 	.word	0x00000000
        /*0604*/ 	.short	0x0101
        /*0606*/ 	.byte	0xff
	.zero		1


	//   ....[80]....
        /*0608*/ 	.word	0x000030c0
        /*060c*/ 	.word	0x000000ff
        /*0610*/ 	.word	0x00000140
        /*0614*/ 	.short	0x0106
        /*0616*/ 	.byte	0x05
	.zero		1


	//   ....[81]....
        /*0618*/ 	.word	0x000030e0
        /*061c*/ 	.word	0x000000ff
        /*0620*/ 	.word	0x00000140
        /*0624*/ 	.short	0x010a
        /*0626*/ 	.byte	0x05
	.zero		1


	//   ....[82]....
        /*0628*/ 	.word	0x00003170
        /*062c*/ 	.word	0x000000ff
        /*0630*/ 	.word	0x00000140
        /*0634*/ 	.short	0x0106
        /*0636*/ 	.byte	0x04
	.zero		1


	//   ....[83]....
        /*0638*/ 	.word	0x000031b0
        /*063c*/ 	.word	0x00000000
        /*0640*/ 	.word	0x00000140
        /*0644*/ 	.short	0x010a
        /*0646*/ 	.byte	0xff
	.zero		1


	//   ....[84]....
        /*0648*/ 	.word	0x00003690
        /*064c*/ 	.word	0x00000000
        /*0650*/ 	.word	0x00000130
        /*0654*/ 	.short	0x010a
        /*0656*/ 	.byte	0xff
	.zero		1


	//   ....[85]....
        /*0658*/ 	.word	0x00003790
        /*065c*/ 	.word	0x00000003
        /*0660*/ 	.word	0x00000000
        /*0664*/ 	.short	0x0101
        /*0666*/ 	.byte	0xff
	.zero		1


	//   ....[86]....
        /*0668*/ 	.word	0x000037a0
        /*066c*/ 	.word	0x000000ff
        /*0670*/ 	.word	0x00000000
        /*0674*/ 	.short	0x010a
        /*0676*/ 	.byte	0x04
	.zero		1


	//   ....[87]....
        /*0678*/ 	.word	0x000037c0
        /*067c*/ 	.word	0x000000ff
        /*0680*/ 	.word	0x00000160
        /*0684*/ 	.short	0x010a
        /*0686*/ 	.byte	0x09
	.zero		1


	//   ....[88]....
        /*0688*/ 	.word	0x000038a0
        /*068c*/ 	.word	0x000000ff
        /*0690*/ 	.word	0x00000000
        /*0694*/ 	.short	0x010a
        /*0696*/ 	.byte	0x07
	.zero		1


	//   ....[89]....
        /*0698*/ 	.word	0x000039d0
        /*069c*/ 	.word	0x000000ff
        /*06a0*/ 	.word	0x00000000
        /*06a4*/ 	.short	0x010a
        /*06a6*/ 	.byte	0x04
	.zero		1


	//   ....[90]....
        /*06a8*/ 	.word	0x00003b80
        /*06ac*/ 	.word	0x000000ff
        /*06b0*/ 	.word	0x00000000
        /*06b4*/ 	.short	0x010a
        /*06b6*/ 	.byte	0x05
	.zero		1


	//   ....[91]....
        /*06b8*/ 	.word	0x00003c10
        /*06bc*/ 	.word	0x000000ff
        /*06c0*/ 	.word	0x00000000
        /*06c4*/ 	.short	0x010a
        /*06c6*/ 	.byte	0x07
	.zero		1


	//   ....[92]....
        /*06c8*/ 	.word	0x00004090
        /*06cc*/ 	.word	0x00000000
        /*06d0*/ 	.word	0x00000130
        /*06d4*/ 	.short	0x010a
        /*06d6*/ 	.byte	0xff
	.zero		1


	//   ....[93]....
        /*06d8*/ 	.word	0x00004150
        /*06dc*/ 	.word	0x00000000
        /*06e0*/ 	.word	0x00000000
        /*06e4*/ 	.short	0x0101
        /*06e6*/ 	.byte	0xff
	.zero		1


	//   ....[94]....
        /*06e8*/ 	.word	0x00004470
        /*06ec*/ 	.word	0x000000ff
        /*06f0*/ 	.word	0x00000128
        /*06f4*/ 	.short	0x010a
        /*06f6*/ 	.byte	0x07
	.zero		1


	//   ....[95]....
        /*06f8*/ 	.word	0x00004660
        /*06fc*/ 	.word	0x000000ff
        /*0700*/ 	.word	0x00000100
        /*0704*/ 	.short	0x010a
        /*0706*/ 	.byte	0x07
	.zero		1


	//   ....[96]....
        /*0708*/ 	.word	0x000047d0
        /*070c*/ 	.word	0x000000ff
        /*0710*/ 	.word	0x000000e0
        /*0714*/ 	.short	0x010b
        /*0716*/ 	.byte	0x07
	.zero		1


	//   ....[97]....
        /*0718*/ 	.word	0x000047e0
        /*071c*/ 	.word	0x000000ff
        /*0720*/ 	.word	0x00000000
        /*0724*/ 	.short	0x0101
        /*0726*/ 	.byte	0x08
	.zero		1


	//   ....[98]....
        /*0728*/ 	.word	0x00004800
        /*072c*/ 	.word	0x000000ff
        /*0730*/ 	.word	0x00000108
        /*0734*/ 	.short	0x010a
        /*0736*/ 	.byte	0x07
	.zero		1


	//   ....[99]....
        /*0738*/ 	.word	0x00004960
        /*073c*/ 	.word	0x000000ff
        /*0740*/ 	.word	0x000000e8
        /*0744*/ 	.short	0x010b
        /*0746*/ 	.byte	0x07
	.zero		1


	//   ....[100]....
        /*0748*/ 	.word	0x00004970
        /*074c*/ 	.word	0x000000ff
        /*0750*/ 	.word	0x00000000
        /*0754*/ 	.short	0x0101
        /*0756*/ 	.byte	0x08
	.zero		1


	//   ....[101]....
        /*0758*/ 	.word	0x00004980
        /*075c*/ 	.word	0x000000ff
        /*0760*/ 	.word	0x00000110
        /*0764*/ 	.short	0x010a
        /*0766*/ 	.byte	0x07
	.zero		1


	//   ....[102]....
        /*0768*/ 	.word	0x00004b20
        /*076c*/ 	.word	0x000000ff
        /*0770*/ 	.word	0x000000f0
        /*0774*/ 	.short	0x010b
        /*0776*/ 	.byte	0x07
	.zero		1


	//   ....[103]....
        /*0778*/ 	.word	0x00004b90
        /*077c*/ 	.word	0x000000ff
        /*0780*/ 	.word	0x00000000
        /*0784*/ 	.short	0x0101
        /*0786*/ 	.byte	0x08
	.zero		1


	//   ....[104]....
        /*0788*/ 	.word	0x00004bc0
        /*078c*/ 	.word	0x000000ff
        /*0790*/ 	.word	0x00000118
        /*0794*/ 	.short	0x010a
        /*0796*/ 	.byte	0x07
	.zero		1


	//   ....[105]....
        /*0798*/ 	.word	0x00004dd0
        /*079c*/ 	.word	0x000000ff
        /*07a0*/ 	.word	0x000000f8
        /*07a4*/ 	.short	0x010b
        /*07a6*/ 	.byte	0x07
	.zero		1


	//   ....[106]....
        /*07a8*/ 	.word	0x00004df0
        /*07ac*/ 	.word	0x000000ff
        /*07b0*/ 	.word	0x00000000
        /*07b4*/ 	.short	0x0101
        /*07b6*/ 	.byte	0x0d
	.zero		1


	//   ....[107]....
        /*07b8*/ 	.word	0x00004e20
        /*07bc*/ 	.word	0x000000ff
        /*07c0*/ 	.word	0x00000100
        /*07c4*/ 	.short	0x010a
        /*07c6*/ 	.byte	0x07
	.zero		1


	//   ....[108]....
        /*07c8*/ 	.word	0x00004e40
        /*07cc*/ 	.word	0x000000ff
        /*07d0*/ 	.word	0x00000108
        /*07d4*/ 	.short	0x010a
        /*07d6*/ 	.byte	0x07
	.zero		1


	//   ....[109]....
        /*07d8*/ 	.word	0x00004e60
        /*07dc*/ 	.word	0x000000ff
        /*07e0*/ 	.word	0x00000110
        /*07e4*/ 	.short	0x010a
        /*07e6*/ 	.byte	0x07
	.zero		1


	//   ....[110]....
        /*07e8*/ 	.word	0x00004ea0
        /*07ec*/ 	.word	0x00000000
        /*07f0*/ 	.word	0x00000118
        /*07f4*/ 	.short	0x010a
        /*07f6*/ 	.byte	0xff
	.zero		1


	//   ....[111]....
        /*07f8*/ 	.word	0x000051d0
        /*07fc*/ 	.word	0x00000000
        /*0800*/ 	.word	0x00000130
        /*0804*/ 	.short	0x010a
        /*0806*/ 	.byte	0xff
	.zero		1


	//   ....[112]....
        /*0808*/ 	.word	0x000052e0
        /*080c*/ 	.word	0x00000000
        /*0810*/ 	.word	0x00000000
        /*0814*/ 	.short	0x0101
        /*0816*/ 	.byte	0xff
	.zero		1


	//   ....[113]....
        /*0818*/ 	.word	0x00005d40
        /*081c*/ 	.word	0x00000003
        /*0820*/ 	.word	0x000000e0
        /*0824*/ 	.short	0x010a
        /*0826*/ 	.byte	0xff
	.zero		1


	//   ....[114]....
        /*0828*/ 	.word	0x00005d80
        /*082c*/ 	.word	0x000000c1
        /*0830*/ 	.word	0x00000150
        /*0834*/ 	.short	0x010a
        /*0836*/ 	.byte	0xff
	.zero		1


	//   ....[115]....
        /*0838*/ 	.word	0x00005eb0
        /*083c*/ 	.word	0x00000003
        /*0840*/ 	.word	0x000000e0
        /*0844*/ 	.short	0x010a
        /*0846*/ 	.byte	0xff
	.zero		1


	//   ....[116]....
        /*0848*/ 	.word	0x00006010
        /*084c*/ 	.word	0x00000000
        /*0850*/ 	.word	0x00000000
        /*0854*/ 	.short	0x0101
        /*0856*/ 	.byte	0xff
	.zero		1


	//   ....[117]....
        /*0858*/ 	.word	0x00006070
        /*085c*/ 	.word	0x000000c1
        /*0860*/ 	.word	0x00000150
        /*0864*/ 	.short	0x010a
        /*0866*/ 	.byte	0xff
	.zero		1


	//   ....[118]....
        /*0868*/ 	.word	0x00007420
        /*086c*/ 	.word	0x000000cc
        /*0870*/ 	.word	0x000000e0
        /*0874*/ 	.short	0x010a
        /*0876*/ 	.byte	0xff
	.zero		1


	//   ....[119]....
        /*0878*/ 	.word	0x000074f0
        /*087c*/ 	.word	0x000000cc
        /*0880*/ 	.word	0x000000e0
        /*0884*/ 	.short	0x010a
        /*0886*/ 	.byte	0xff
	.zero		1


	//   ....[120]....
        /*0888*/ 	.word	0x00007630
        /*088c*/ 	.word	0x00000003
        /*0890*/ 	.word	0x00000000
        /*0894*/ 	.short	0x0101
        /*0896*/ 	.byte	0xff
	.zero		1


	//   ....[121]....
        /*0898*/ 	.word	0x000089d0
        /*089c*/ 	.word	0x00000000
        /*08a0*/ 	.word	0x000000e0
        /*08a4*/ 	.short	0x010a
        /*08a6*/ 	.byte	0xff
	.zero		1


	//   ....[122]....
        /*08a8*/ 	.word	0x00008aa0
        /*08ac*/ 	.word	0x00000000
        /*08b0*/ 	.word	0x000000e0
        /*08b4*/ 	.short	0x010a
        /*08b6*/ 	.byte	0xff
	.zero		1


	//   ....[123]....
        /*08b8*/ 	.word	0x00008c00
        /*08bc*/ 	.word	0x00000000
        /*08c0*/ 	.word	0x00000000
        /*08c4*/ 	.short	0x0101
        /*08c6*/ 	.byte	0xff
	.zero		1


	//   ....[124]....
        /*08c8*/ 	.word	0x00009fb0
        /*08cc*/ 	.word	0x00000000
        /*08d0*/ 	.word	0x000000e0
        /*08d4*/ 	.short	0x010a
        /*08d6*/ 	.byte	0xff
	.zero		1


	//   ....[125]....
        /*08d8*/ 	.word	0x0000a080
        /*08dc*/ 	.word	0x00000000
        /*08e0*/ 	.word	0x000000e0
        /*08e4*/ 	.short	0x010a
        /*08e6*/ 	.byte	0xff
	.zero		1


	//   ....[126]....
        /*08e8*/ 	.word	0x0000a1e0
        /*08ec*/ 	.word	0x00000000
        /*08f0*/ 	.word	0x00000000
        /*08f4*/ 	.short	0x0101
        /*08f6*/ 	.byte	0xff
	.zero		1


	//   ....[127]....
        /*08f8*/ 	.word	0x0000a6d0
        /*08fc*/ 	.word	0x000000ff
        /*0900*/ 	.word	0x00000000
        /*0904*/ 	.short	0x0101
        /*0906*/ 	.byte	0x05
	.zero		1


	//   ....[128]....
        /*0908*/ 	.word	0x0000b650
        /*090c*/ 	.word	0x00000003
        /*0910*/ 	.word	0x00000180
        /*0914*/ 	.short	0x010a
        /*0916*/ 	.byte	0xff
	.zero		1


	//   ....[129]....
        /*0918*/ 	.word	0x0000b6b0
        /*091c*/ 	.word	0x00000002
        /*0920*/ 	.word	0x00000070
        /*0924*/ 	.short	0x010a
        /*0926*/ 	.byte	0xff
	.zero		1


	//   ....[130]....
        /*0928*/ 	.word	0x0000b710
        /*092c*/ 	.word	0x00000002
        /*0930*/ 	.word	0x00000070
        /*0934*/ 	.short	0x010a
        /*0936*/ 	.byte	0xff
	.zero		1


	//   ....[131]....
        /*0938*/ 	.word	0x0000b760
        /*093c*/ 	.word	0x00000002
        /*0940*/ 	.word	0x00000130
        /*0944*/ 	.short	0x010a
        /*0946*/ 	.byte	0xff
	.zero		1


	//   ....[132]....
        /*0948*/ 	.word	0x0000b7c0
        /*094c*/ 	.word	0x00000000
        /*0950*/ 	.word	0x00000000
        /*0954*/ 	.short	0x010a
        /*0956*/ 	.byte	0xff
	.zero		1


	//   ....[133]....
        /*0958*/ 	.word	0x0000b820
        /*095c*/ 	.word	0x00000000
        /*0960*/ 	.word	0x00000000
        /*0964*/ 	.short	0x010a
        /*0966*/ 	.byte	0xff
	.zero		1


	//   ....[134]....
        /*0968*/ 	.word	0x0000b880
        /*096c*/ 	.word	0x00000000
        /*0970*/ 	.word	0x00000000
        /*0974*/ 	.short	0x010a
        /*0976*/ 	.byte	0xff
	.zero		1


	//   ....[135]....
        /*0978*/ 	.word	0x0000b8e0
        /*097c*/ 	.word	0x00000000
        /*0980*/ 	.word	0x00000000
        /*0984*/ 	.short	0x010a
        /*0986*/ 	.byte	0xff
	.zero		1


	//   ....[136]....
        /*0988*/ 	.word	0x0000b940
        /*098c*/ 	.word	0x00000000
        /*0990*/ 	.word	0x00000000
        /*0994*/ 	.short	0x010a
        /*0996*/ 	.byte	0xff
	.zero		1


	//   ....[137]....
        /*0998*/ 	.word	0x0000b9a0
        /*099c*/ 	.word	0x00000000
        /*09a0*/ 	.word	0x00000000
        /*09a4*/ 	.short	0x010a
        /*09a6*/ 	.byte	0xff
	.zero		1


	//   ....[138]....
        /*09a8*/ 	.word	0x0000ba00
        /*09ac*/ 	.word	0x00000000
        /*09b0*/ 	.word	0x00000000
        /*09b4*/ 	.short	0x010a
        /*09b6*/ 	.byte	0xff
	.zero		1


	//   ....[139]....
        /*09b8*/ 	.word	0x0000ba60
        /*09bc*/ 	.word	0x00000000
        /*09c0*/ 	.word	0x00000000
        /*09c4*/ 	.short	0x010a
        /*09c6*/ 	.byte	0xff
	.zero		1


	//   ....[140]....
        /*09c8*/ 	.word	0x0000bac0
        /*09cc*/ 	.word	0x00000000
        /*09d0*/ 	.word	0x00000000
        /*09d4*/ 	.short	0x010a
        /*09d6*/ 	.byte	0xff
	.zero		1


	//   ....[141]....
        /*09d8*/ 	.word	0x0000bb20
        /*09dc*/ 	.word	0x00000000
        /*09e0*/ 	.word	0x00000000
        /*09e4*/ 	.short	0x010a
        /*09e6*/ 	.byte	0xff
	.zero		1


	//   ....[142]....
        /*09e8*/ 	.word	0x0000bb80
        /*09ec*/ 	.word	0x00000000
        /*09f0*/ 	.word	0x00000000
        /*09f4*/ 	.short	0x010a
        /*09f6*/ 	.byte	0xff
	.zero		1


	//   ....[143]....
        /*09f8*/ 	.word	0x0000bbe0
        /*09fc*/ 	.word	0x00000000
        /*0a00*/ 	.word	0x00000000
        /*0a04*/ 	.short	0x010a
        /*0a06*/ 	.byte	0xff
	.zero		1


	//   ....[144]....
        /*0a08*/ 	.word	0x0000bc40
        /*0a0c*/ 	.word	0x00000000
        /*0a10*/ 	.word	0x00000000
        /*0a14*/ 	.short	0x010a
        /*0a16*/ 	.byte	0xff
	.zero		1


	//   ....[145]....
        /*0a18*/ 	.word	0x0000bc90
        /*0a1c*/ 	.word	0x00000000
        /*0a20*/ 	.word	0x00000170
        /*0a24*/ 	.short	0x010a
        /*0a26*/ 	.byte	0xff
	.zero		1


	//   ....[146]....
        /*0a28*/ 	.word	0x0000bcf0
        /*0a2c*/ 	.word	0x00000000
        /*0a30*/ 	.word	0x00000140
        /*0a34*/ 	.short	0x010a
        /*0a36*/ 	.byte	0xff
	.zero		1


	//   ....[147]....
        /*0a38*/ 	.word	0x0000bd40
        /*0a3c*/ 	.word	0x00000000
        /*0a40*/ 	.word	0x00000130
        /*0a44*/ 	.short	0x010a
        /*0a46*/ 	.byte	0xff
	.zero		1


	//   ....[148]....
        /*0a48*/ 	.word	0x0000bda0
        /*0a4c*/ 	.word	0x00000000
        /*0a50*/ 	.word	0x00000140
        /*0a54*/ 	.short	0x010a
        /*0a56*/ 	.byte	0xff
	.zero		1


	//   ....[149]....
        /*0a58*/ 	.word	0x0000bdf0
        /*0a5c*/ 	.word	0x00000000
        /*0a60*/ 	.word	0x00000130
        /*0a64*/ 	.short	0x010a
        /*0a66*/ 	.byte	0xff
	.zero		1


	//   ....[150]....
        /*0a68*/ 	.word	0x0000be50
        /*0a6c*/ 	.word	0x00000003
        /*0a70*/ 	.word	0x00000160
        /*0a74*/ 	.short	0x010a
        /*0a76*/ 	.byte	0xff
	.zero		1


	//   ....[151]....
        /*0a78*/ 	.word	0x0000beb0
        /*0a7c*/ 	.word	0x00000000
        /*0a80*/ 	.word	0x00000000
        /*0a84*/ 	.short	0x010a
        /*0a86*/ 	.byte	0xff
	.zero		1


	//   ....[152]....
        /*0a88*/ 	.word	0x0000bf10
        /*0a8c*/ 	.word	0x00000000
        /*0a90*/ 	.word	0x00000000
        /*0a94*/ 	.short	0x010a
        /*0a96*/ 	.byte	0xff
	.zero		1


	//   ....[153]....
        /*0a98*/ 	.word	0x0000bf70
        /*0a9c*/ 	.word	0x00000000
        /*0aa0*/ 	.word	0x00000000
        /*0aa4*/ 	.short	0x010a
        /*0aa6*/ 	.byte	0xff
	.zero		1


	//   ....[154]....
        /*0aa8*/ 	.word	0x0000bfc0
        /*0aac*/ 	.word	0x00000000
        /*0ab0*/ 	.word	0x00000130
        /*0ab4*/ 	.short	0x010a
        /*0ab6*/ 	.byte	0xff
	.zero		1


	//   ....[155]....
        /*0ab8*/ 	.word	0x0000c020
        /*0abc*/ 	.word	0x00000000
        /*0ac0*/ 	.word	0x00000128
        /*0ac4*/ 	.short	0x010a
        /*0ac6*/ 	.byte	0xff
	.zero		1


	//   ....[156]....
        /*0ac8*/ 	.word	0x0000c080
        /*0acc*/ 	.word	0x00000003
        /*0ad0*/ 	.word	0x00000100
        /*0ad4*/ 	.short	0x010a
        /*0ad6*/ 	.byte	0xff
	.zero		1


	//   ....[157]....
        /*0ad8*/ 	.word	0x0000c0e0
        /*0adc*/ 	.word	0x00000003
        /*0ae0*/ 	.word	0x00000108
        /*0ae4*/ 	.short	0x010a
        /*0ae6*/ 	.byte	0xff
	.zero		1


	//   ....[158]....
        /*0ae8*/ 	.word	0x0000c140
        /*0aec*/ 	.word	0x00000003
        /*0af0*/ 	.word	0x00000110
        /*0af4*/ 	.short	0x010a
        /*0af6*/ 	.byte	0xff
	.zero		1


	//   ....[159]....
        /*0af8*/ 	.word	0x0000c1a0
        /*0afc*/ 	.word	0x00000003
        /*0b00*/ 	.word	0x00000118
        /*0b04*/ 	.short	0x010a
        /*0b06*/ 	.byte	0xff
	.zero		1


	//   ....[160]....
        /*0b08*/ 	.word	0x0000c200
        /*0b0c*/ 	.word	0x00000000
        /*0b10*/ 	.word	0x00000100
        /*0b14*/ 	.short	0x010a
        /*0b16*/ 	.byte	0xff
	.zero		1


	//   ....[161]....
        /*0b18*/ 	.word	0x0000c260
        /*0b1c*/ 	.word	0x00000000
        /*0b20*/ 	.word	0x00000108
        /*0b24*/ 	.short	0x010a
        /*0b26*/ 	.byte	0xff
	.zero		1


	//   ....[162]....
        /*0b28*/ 	.word	0x0000c2c0
        /*0b2c*/ 	.word	0x00000000
        /*0b30*/ 	.word	0x00000110
        /*0b34*/ 	.short	0x010a
        /*0b36*/ 	.byte	0xff
	.zero		1


	//   ....[163]....
        /*0b38*/ 	.word	0x0000c310
        /*0b3c*/ 	.word	0x00000000
        /*0b40*/ 	.word	0x00000130
        /*0b44*/ 	.short	0x010a
        /*0b46*/ 	.byte	0xff
	.zero		1


	//   ....[164]....
        /*0b48*/ 	.word	0x0000c360
        /*0b4c*/ 	.word	0x00000003
        /*0b50*/ 	.word	0x000000e0
        /*0b54*/ 	.short	0x010a
        /*0b56*/ 	.byte	0xff
	.zero		1


	//   ....[165]....
        /*0b58*/ 	.word	0x0000c3b0
        /*0b5c*/ 	.word	0x000000c1
        /*0b60*/ 	.word	0x00000150
        /*0b64*/ 	.short	0x010a
        /*0b66*/ 	.byte	0xff
	.zero		1


	//   ....[166]....
        /*0b68*/ 	.word	0x0000c400
        /*0b6c*/ 	.word	0x000000cc
        /*0b70*/ 	.word	0x000000e0
        /*0b74*/ 	.short	0x010a
        /*0b76*/ 	.byte	0xff
	.zero		1


	//   ....[167]....
        /*0b78*/ 	.word	0x0000c450
        /*0b7c*/ 	.word	0x00000000
        /*0b80*/ 	.word	0x000000e0
        /*0b84*/ 	.short	0x010a
        /*0b86*/ 	.byte	0xff
	.zero		1


	//   ....[168]....
        /*0b88*/ 	.word	0x0000c4a0
        /*0b8c*/ 	.word	0x00000000
        /*0b90*/ 	.word	0x000000e0
        /*0b94*/ 	.short	0x010a
        /*0b96*/ 	.byte	0xff
	.zero		1


	//----- nvinfo : EIATTR_NUM_MBARRIERS
	.align		4
.L_48:
        /*0b98*/ 	.byte	0x03, 0x38
        /*0b9a*/ 	.short	0x0032


	//----- nvinfo : EIATTR_EXIT_INSTR_OFFSETS
	.align		4
        /*0b9c*/ 	.byte	0x04, 0x1c
        /*0b9e*/ 	.short	(.L_50 - .L_49)


	//   ....[0]....
.L_49:
        /*0ba0*/ 	.word	0x00002c90


	//   ....[1]....
        /*0ba4*/ 	.word	0x00003180


	//   ....[2]....
        /*0ba8*/ 	.word	0x000031e0


	//   ....[3]....
        /*0bac*/ 	.word	0x00003e70


	//   ....[4]....
        /*0bb0*/ 	.word	0x00004ed0


	//   ....[5]....
        /*0bb4*/ 	.word	0x00004f10


	//   ....[6]....
        /*0bb8*/ 	.word	0x0000b640


	//----- nvinfo : EIATTR_MAX_THREADS
	.align		4
.L_50:
        /*0bbc*/ 	.byte	0x04, 0x05
        /*0bbe*/ 	.short	(.L_52 - .L_51)
.L_51:
        /*0bc0*/ 	.word	0x00000100
        /*0bc4*/ 	.word	0x00000001
        /*0bc8*/ 	.word	0x00000001


	//----- nvinfo : EIATTR_CRS_STACK_SIZE
	.align		4
.L_52:
        /*0bcc*/ 	.byte	0x04, 0x1e
        /*0bce*/ 	.short	(.L_54 - .L_53)
.L_53:
        /*0bd0*/ 	.word	0x00000000


	//----- nvinfo : EIATTR_CBANK_PARAM_SIZE
	.align		4
.L_54:
        /*0bd4*/ 	.byte	0x03, 0x19
        /*0bd6*/ 	.short	0x0800


	//----- nvinfo : EIATTR_PARAM_CBANK
	.align		4
        /*0bd8*/ 	.byte	0x04, 0x0a
        /*0bda*/ 	.short	(.L_56 - .L_55)
	.align		4
.L_55:
        /*0bdc*/ 	.word	index@(.nv.constant0._ZN7cutlass13device_kernelINS_4gemm6kernel13GemmUniversalIN4cute5tupleIJiiiiEEENS1_10collective13CollectiveMmaINS1_35MainloopSm100TmaUmmaWarpSpecializedILi14ELi2ELi2ENS5_IJNS4_1CILi1EEESB_SB_EEEEENS5_IJNSA_ILi128EEENSA_ILi256EEENSA_ILi32EEEEEENS_12float_e5m2_tENS5_IJlSB_lEEENS_12float_e4m3_tENS5_IJSB_llEEENS4_8TiledMMAINS4_8MMA_AtomIJNS4_10MMA_TraitsINS4_19SM100_MMA_F8F6F4_SSEJSI_SK_fSE_SF_NS4_17integral_constantINS4_4UMMA5MajorELSS_0EEENSQ_ISS_LSS_1EEENSQ_INSR_7ScaleInELSV_0EEESW_EEEEEENS4_6LayoutISC_NS5_IJNSA_ILi0EEES10_S10_EEEEENS5_IJNS4_10UnderscoreES13_S13_EEEEENS4_13SM90_TMA_LOADENS4_14ComposedLayoutINS4_7SwizzleILi1ELi4ELi3EEENS4_18smem_ptr_flag_bitsILi8EEENSZ_INS5_IJNSA_ILi8EEESG_EEENS5_IJSG_SB_EEEEEEEvNS4_8identityES16_NS17_INS18_ILi3ELi4ELi3EEES1B_NSZ_INS5_IJSE_S1C_EEENS5_IJSB_SE_EEEEEEEvS1H_EENS_8epilogue10collective18CollectiveEpilogueINS1O_23Sm100TmaWarpSpecializedILi4ELi2ELi64ELb0ELb0EEEJSH_NS5_IJNSZ_ISE_SB_EENSZ_INSA_ILi64EEESB_EEEEESI_SJ_SI_SJ_NS1O_6fusion15FusionCallbacksIS1S_NS1X_17LinearCombinationISI_fSI_fLNS_15FloatRoundStyleE2EEESH_S1W_JEEENS4_5SM1004TMEM4LOAD26SM100_TMEM_LOAD_32dp32b64xES16_NS17_INS18_ILi2ELi4ELi3EEES1B_NSZ_INS5_IJS1C_S1U_EEENS5_IJS1U_SB_EEEEEEENS4_39AutoVectorizingCopyWithAssumedAlignmentILi128EEENS4_14SM90_TMA_STOREES2B_S2D_S2D_EEEvvEEEEvNT_6ParamsE)
        /*0be0*/ 	.short	0x0380
        /*0be2*/ 	.short	0x0800


	//----- nvinfo : EIATTR_SW_WAR
	.align		4
.L_56:
        /*0be4*/ 	.byte	0x04, 0x36
        /*0be6*/ 	.short	(.L_58 - .L_57)
.L_57:
        /*0be8*/ 	.word	0x00000008
.L_58:


//--------------------- .nv.callgraph             --------------------------
	.section	.nv.callgraph,"",@"SHT_CUDA_CALLGRAPH"
	.align	4
	.sectionentsize	8
	.align		4
        /*0000*/ 	.word	0x00000000
	.align		4
        /*0004*/ 	.word	0xffffffff
	.align		4
        /*0008*/ 	.word	index@(_ZN7cutlass13device_kernelINS_4gemm6kernel13GemmUniversalIN4cute5tupleIJiiiiEEENS1_10collective13CollectiveMmaINS1_35MainloopSm100TmaUmmaWarpSpecializedILi14ELi2ELi2ENS5_IJNS4_1CILi1EEESB_SB_EEEEENS5_IJNSA_ILi128EEENSA_ILi256EEENSA_ILi32EEEEEENS_12float_e5m2_tENS5_IJlSB_lEEENS_12float_e4m3_tENS5_IJSB_llEEENS4_8TiledMMAINS4_8MMA_AtomIJNS4_10MMA_TraitsINS4_19SM100_MMA_F8F6F4_SSEJSI_SK_fSE_SF_NS4_17integral_constantINS4_4UMMA5MajorELSS_0EEENSQ_ISS_LSS_1EEENSQ_INSR_7ScaleInELSV_0EEESW_EEEEEENS4_6LayoutISC_NS5_IJNSA_ILi0EEES10_S10_EEEEENS5_IJNS4_10UnderscoreES13_S13_EEEEENS4_13SM90_TMA_LOADENS4_14ComposedLayoutINS4_7SwizzleILi1ELi4ELi3EEENS4_18smem_ptr_flag_bitsILi8EEENSZ_INS5_IJNSA_ILi8EEESG_EEENS5_IJSG_SB_EEEEEEEvNS4_8identityES16_NS17_INS18_ILi3ELi4ELi3EEES1B_NSZ_INS5_IJSE_S1C_EEENS5_IJSB_SE_EEEEEEEvS1H_EENS_8epilogue10collective18CollectiveEpilogueINS1O_23Sm100TmaWarpSpecializedILi4ELi2ELi64ELb0ELb0EEEJSH_NS5_IJNSZ_ISE_SB_EENSZ_INSA_ILi64EEESB_EEEEESI_SJ_SI_SJ_NS1O_6fusion15FusionCallbacksIS1S_NS1X_17LinearCombinationISI_fSI_fLNS_15FloatRoundStyleE2EEESH_S1W_JEEENS4_5SM1004TMEM4LOAD26SM100_TMEM_LOAD_32dp32b64xES16_NS17_INS18_ILi2ELi4ELi3EEES1B_NSZ_INS5_IJS1C_S1U_EEENS5_IJS1U_SB_EEEEEEENS4_39AutoVectorizingCopyWithAssumedAlignmentILi128EEENS4_14SM90_TMA_STOREES2B_S2D_S2D_EEEvvEEEEvNT_6ParamsE)
	.align		4
        /*000c*/ 	.word	index@(__assertfail)
	.align		4
        /*0010*/ 	.word	0x00000000
	.align		4
        /*0014*/ 	.word	0xfffffffe
	.align		4
        /*0018*/ 	.word	0x00000000
	.align		4
        /*001c*/ 	.word	0xfffffffd
	.align		4
        /*0020*/ 	.word	0x00000000
	.align		4
        /*0024*/ 	.word	0xfffffffc


//--------------------- .nv.constant4             --------------------------
	.section	.nv.constant4,"a",@progbits
	.align	8
	.align		8
.nv.constant4:
        /*0000*/ 	.dword	__assertfail
	.align		8
        /*0008*/ 	.dword	__unnamed_1
	.align		8
        /*0010*/ 	.dword	__unnamed_2
	.align		8
        /*0018*/ 	.dword	__unnamed_3
	.align		8
        /*0020*/ 	.dword	_ZN40_INTERNAL_9fbc33b0_4_k_cu_8805816d_218764cuda3std3__45__cpo5beginE
	.align		8
        /*0028*/ 	.dword	_ZN40_INTERNAL_9fbc33b0_4_k_cu_8805816d_218764cuda3std3__45__cpo3endE
	.align		8
        /*0030*/ 	.dword	_ZN40_INTERNAL_9fbc33b0_4_k_cu_8805816d_218764cuda3std3__45__cpo6cbeginE
	.align		8
        /*0038*/ 	.dword	_ZN40_INTERNAL_9fbc33b0_4_k_cu_8805816d_218764cuda3std3__45__cpo4cendE
	.align		8
        /*0040*/ 	.dword	_ZN40_INTERNAL_9fbc33b0_4_k_cu_8805816d_218764cuda3std3__442_GLOBAL__N__9fbc33b0_4_k_cu_8805816d_218766ignoreE
	.align		8
        /*0048*/ 	.dword	_ZN40_INTERNAL_9fbc33b0_4_k_cu_8805816d_218764cuda3std3__419piecewise_constructE
	.align		8
        /*0050*/ 	.dword	_ZN40_INTERNAL_9fbc33b0_4_k_cu_8805816d_218764cuda3std3__48in_placeE
	.align		8
        /*0058*/ 	.dword	_ZN40_INTERNAL_9fbc33b0_4_k_cu_8805816d_218764cuda3std6ranges3__45__cpo4swapE
	.align		8
        /*0060*/ 	.dword	_ZN40_INTERNAL_9fbc33b0_4_k_cu_8805816d_218764cuda3std6ranges3__45__cpo9iter_moveE
	.align		8
        /*0068*/ 	.dword	_ZN40_INTERNAL_9fbc33b0_4_k_cu_8805816d_218764cute7productE
	.align		8
        /*0070*/ 	.dword	_ZN40_INTERNAL_9fbc33b0_4_k_cu_8805816d_218764cute1_E
	.align		8
        /*0078*/ 	.dword	$str$25
	.align		8
        /*0080*/ 	.dword	$str$26
	.align		8
        /*0088*/ 	.dword	$str$27
	.align		8
        /*0090*/ 	.dword	$str$28


//--------------------- .text._ZN7cutlass13device_kernelINS_4gemm6kernel13GemmUniversalIN4cute5tupleIJiiiiEEENS1_10collective13CollectiveMmaINS1_35MainloopSm100TmaUmmaWarpSpecializedILi14ELi2ELi2ENS5_IJNS4_1CILi1EEESB_SB_EEEEENS5_IJNSA_ILi128EEENSA_ILi256EEENSA_ILi32EEEEEENS_12float_e5m2_tENS5_IJlSB_lEEENS_12float_e4m3_tENS5_IJSB_llEEENS4_8TiledMMAINS4_8MMA_AtomIJNS4_10MMA_TraitsINS4_19SM100_MMA_F8F6F4_SSEJSI_SK_fSE_SF_NS4_17integral_constantINS4_4UMMA5MajorELSS_0EEENSQ_ISS_LSS_1EEENSQ_INSR_7ScaleInELSV_0EEESW_EEEEEENS4_6LayoutISC_NS5_IJNSA_ILi0EEES10_S10_EEEEENS5_IJNS4_10UnderscoreES13_S13_EEEEENS4_13SM90_TMA_LOADENS4_14ComposedLayoutINS4_7SwizzleILi1ELi4ELi3EEENS4_18smem_ptr_flag_bitsILi8EEENSZ_INS5_IJNSA_ILi8EEESG_EEENS5_IJSG_SB_EEEEEEEvNS4_8identityES16_NS17_INS18_ILi3ELi4ELi3EEES1B_NSZ_INS5_IJSE_S1C_EEENS5_IJSB_SE_EEEEEEEvS1H_EENS_8epilogue10collective18CollectiveEpilogueINS1O_23Sm100TmaWarpSpecializedILi4ELi2ELi64ELb0ELb0EEEJSH_NS5_IJNSZ_ISE_SB_EENSZ_INSA_ILi64EEESB_EEEEESI_SJ_SI_SJ_NS1O_6fusion15FusionCallbacksIS1S_NS1X_17LinearCombinationISI_fSI_fLNS_15FloatRoundStyleE2EEESH_S1W_JEEENS4_5SM1004TMEM4LOAD26SM100_TMEM_LOAD_32dp32b64xES16_NS17_INS18_ILi2ELi4ELi3EEES1B_NSZ_INS5_IJS1C_S1U_EEENS5_IJS1U_SB_EEEEEEENS4_39AutoVectorizingCopyWithAssumedAlignmentILi128EEENS4_14SM90_TMA_STOREES2B_S2D_S2D_EEEvvEEEEvNT_6ParamsE --------------------------
	.section	.text._ZN7cutlass13device_kernelINS_4gemm6kernel13GemmUniversalIN4cute5tupleIJiiiiEEENS1_10collective13CollectiveMmaINS1_35MainloopSm100TmaUmmaWarpSpecializedILi14ELi2ELi2ENS5_IJNS4_1CILi1EEESB_SB_EEEEENS5_IJNSA_ILi128EEENSA_ILi256EEENSA_ILi32EEEEEENS_12float_e5m2_tENS5_IJlSB_lEEENS_12float_e4m3_tENS5_IJSB_llEEENS4_8TiledMMAINS4_8MMA_AtomIJNS4_10MMA_TraitsINS4_19SM100_MMA_F8F6F4_SSEJSI_SK_fSE_SF_NS4_17integral_constantINS4_4UMMA5MajorELSS_0EEENSQ_ISS_LSS_1EEENSQ_INSR_7ScaleInELSV_0EEESW_EEEEEENS4_6LayoutISC_NS5_IJNSA_ILi0EEES10_S10_EEEEENS5_IJNS4_10UnderscoreES13_S13_EEEEENS4_13SM90_TMA_LOADENS4_14ComposedLayoutINS4_7SwizzleILi1ELi4ELi3EEENS4_18smem_ptr_flag_bitsILi8EEENSZ_INS5_IJNSA_ILi8EEESG_EEENS5_IJSG_SB_EEEEEEEvNS4_8identityES16_NS17_INS18_ILi3ELi4ELi3EEES1B_NSZ_INS5_IJSE_S1C_EEENS5_IJSB_SE_EEEEEEEvS1H_EENS_8epilogue10collective18CollectiveEpilogueINS1O_23Sm100TmaWarpSpecializedILi4ELi2ELi64ELb0ELb0EEEJSH_NS5_IJNSZ_ISE_SB_EENSZ_INSA_ILi64EEESB_EEEEESI_SJ_SI_SJ_NS1O_6fusion15FusionCallbacksIS1S_NS1X_17LinearCombinationISI_fSI_fLNS_15FloatRoundStyleE2EEESH_S1W_JEEENS4_5SM1004TMEM4LOAD26SM100_TMEM_LOAD_32dp32b64xES16_NS17_INS18_ILi2ELi4ELi3EEES1B_NSZ_INS5_IJS1C_S1U_EEENS5_IJS1U_SB_EEEEEEENS4_39AutoVectorizingCopyWithAssumedAlignmentILi128EEENS4_14SM90_TMA_STOREES2B_S2D_S2D_EEEvvEEEEvNT_6ParamsE,"ax",@progbits
	.align	128
.text._ZN7cutlass13device_kernelINS_4gemm6kernel13GemmUniversalIN4cute5tupleIJiiiiEEENS1_10collective13CollectiveMmaINS1_35MainloopSm100TmaUmmaWarpSpecializedILi14ELi2ELi2ENS5_IJNS4_1CILi1EEESB_SB_EEEEENS5_IJNSA_ILi128EEENSA_ILi256EEENSA_ILi32EEEEEENS_12float_e5m2_tENS5_IJlSB_lEEENS_12float_e4m3_tENS5_IJSB_llEEENS4_8TiledMMAINS4_8MMA_AtomIJNS4_10MMA_TraitsINS4_19SM100_MMA_F8F6F4_SSEJSI_SK_fSE_SF_NS4_17integral_constantINS4_4UMMA5MajorELSS_0EEENSQ_ISS_LSS_1EEENSQ_INSR_7ScaleInELSV_0EEESW_EEEEEENS4_6LayoutISC_NS5_IJNSA_ILi0EEES10_S10_EEEEENS5_IJNS4_10UnderscoreES13_S13_EEEEENS4_13SM90_TMA_LOADENS4_14ComposedLayoutINS4_7SwizzleILi1ELi4ELi3EEENS4_18smem_ptr_flag_bitsILi8EEENSZ_INS5_IJNSA_ILi8EEESG_EEENS5_IJSG_SB_EEEEEEEvNS4_8identityES16_NS17_INS18_ILi3ELi4ELi3EEES1B_NSZ_INS5_IJSE_S1C_EEENS5_IJSB_SE_EEEEEEEvS1H_EENS_8epilogue10collective18CollectiveEpilogueINS1O_23Sm100TmaWarpSpecializedILi4ELi2ELi64ELb0ELb0EEEJSH_NS5_IJNSZ_ISE_SB_EENSZ_INSA_ILi64EEESB_EEEEESI_SJ_SI_SJ_NS1O_6fusion15FusionCallbacksIS1S_NS1X_17LinearCombinationISI_fSI_fLNS_15FloatRoundStyleE2EEESH_S1W_JEEENS4_5SM1004TMEM4LOAD26SM100_TMEM_LOAD_32dp32b64xES16_NS17_INS18_ILi2ELi4ELi3EEES1B_NSZ_INS5_IJS1C_S1U_EEENS5_IJS1U_SB_EEEEEEENS4_39AutoVectorizingCopyWithAssumedAlignmentILi128EEENS4_14SM90_TMA_STOREES2B_S2D_S2D_EEEvvEEEEvNT_6ParamsE:
        .type           _ZN7cutlass13device_kernelINS_4gemm6kernel13GemmUniversalIN4cute5tupleIJiiiiEEENS1_10collective13CollectiveMmaINS1_35MainloopSm100TmaUmmaWarpSpecializedILi14ELi2ELi2ENS5_IJNS4_1CILi1EEESB_SB_EEEEENS5_IJNSA_ILi128EEENSA_ILi256EEENSA_ILi32EEEEEENS_12float_e5m2_tENS5_IJlSB_lEEENS_12float_e4m3_tENS5_IJSB_llEEENS4_8TiledMMAINS4_8MMA_AtomIJNS4_10MMA_TraitsINS4_19SM100_MMA_F8F6F4_SSEJSI_SK_fSE_SF_NS4_17integral_constantINS4_4UMMA5MajorELSS_0EEENSQ_ISS_LSS_1EEENSQ_INSR_7ScaleInELSV_0EEESW_EEEEEENS4_6LayoutISC_NS5_IJNSA_ILi0EEES10_S10_EEEEENS5_IJNS4_10UnderscoreES13_S13_EEEEENS4_13SM90_TMA_LOADENS4_14ComposedLayoutINS4_7SwizzleILi1ELi4ELi3EEENS4_18smem_ptr_flag_bitsILi8EEENSZ_INS5_IJNSA_ILi8EEESG_EEENS5_IJSG_SB_EEEEEEEvNS4_8identityES16_NS17_INS18_ILi3ELi4ELi3EEES1B_NSZ_INS5_IJSE_S1C_EEENS5_IJSB_SE_EEEEEEEvS1H_EENS_8epilogue10collective18CollectiveEpilogueINS1O_23Sm100TmaWarpSpecializedILi4ELi2ELi64ELb0ELb0EEEJSH_NS5_IJNSZ_ISE_SB_EENSZ_INSA_ILi64EEESB_EEEEESI_SJ_SI_SJ_NS1O_6fusion15FusionCallbacksIS1S_NS1X_17LinearCombinationISI_fSI_fLNS_15FloatRoundStyleE2EEESH_S1W_JEEENS4_5SM1004TMEM4LOAD26SM100_TMEM_LOAD_32dp32b64xES16_NS17_INS18_ILi2ELi4ELi3EEES1B_NSZ_INS5_IJS1C_S1U_EEENS5_IJS1U_SB_EEEEEEENS4_39AutoVectorizingCopyWithAssumedAlignmentILi128EEENS4_14SM90_TMA_STOREES2B_S2D_S2D_EEEvvEEEEvNT_6ParamsE,@function
        .size           _ZN7cutlass13device_kernelINS_4gemm6kernel13GemmUniversalIN4cute5tupleIJiiiiEEENS1_10collective13CollectiveMmaINS1_35MainloopSm100TmaUmmaWarpSpecializedILi14ELi2ELi2ENS5_IJNS4_1CILi1EEESB_SB_EEEEENS5_IJNSA_ILi128EEENSA_ILi256EEENSA_ILi32EEEEEENS_12float_e5m2_tENS5_IJlSB_lEEENS_12float_e4m3_tENS5_IJSB_llEEENS4_8TiledMMAINS4_8MMA_AtomIJNS4_10MMA_TraitsINS4_19SM100_MMA_F8F6F4_SSEJSI_SK_fSE_SF_NS4_17integral_constantINS4_4UMMA5MajorELSS_0EEENSQ_ISS_LSS_1EEENSQ_INSR_7ScaleInELSV_0EEESW_EEEEEENS4_6LayoutISC_NS5_IJNSA_ILi0EEES10_S10_EEEEENS5_IJNS4_10UnderscoreES13_S13_EEEEENS4_13SM90_TMA_LOADENS4_14ComposedLayoutINS4_7SwizzleILi1ELi4ELi3EEENS4_18smem_ptr_flag_bitsILi8EEENSZ_INS5_IJNSA_ILi8EEESG_EEENS5_IJSG_SB_EEEEEEEvNS4_8identityES16_NS17_INS18_ILi3ELi4ELi3EEES1B_NSZ_INS5_IJSE_S1C_EEENS5_IJSB_SE_EEEEEEEvS1H_EENS_8epilogue10collective18CollectiveEpilogueINS1O_23Sm100TmaWarpSpecializedILi4ELi2ELi64ELb0ELb0EEEJSH_NS5_IJNSZ_ISE_SB_EENSZ_INSA_ILi64EEESB_EEEEESI_SJ_SI_SJ_NS1O_6fusion15FusionCallbacksIS1S_NS1X_17LinearCombinationISI_fSI_fLNS_15FloatRoundStyleE2EEESH_S1W_JEEENS4_5SM1004TMEM4LOAD26SM100_TMEM_LOAD_32dp32b64xES16_NS17_INS18_ILi2ELi4ELi3EEES1B_NSZ_INS5_IJS1C_S1U_EEENS5_IJS1U_SB_EEEEEEENS4_39AutoVectorizingCopyWithAssumedAlignmentILi128EEENS4_14SM90_TMA_STOREES2B_S2D_S2D_EEEvvEEEEvNT_6ParamsE,(.L_x_198 - _ZN7cutlass13device_kernelINS_4gemm6kernel13GemmUniversalIN4cute5tupleIJiiiiEEENS1_10collective13CollectiveMmaINS1_35MainloopSm100TmaUmmaWarpSpecializedILi14ELi2ELi2ENS5_IJNS4_1CILi1EEESB_SB_EEEEENS5_IJNSA_ILi128EEENSA_ILi256EEENSA_ILi32EEEEEENS_12float_e5m2_tENS5_IJlSB_lEEENS_12float_e4m3_tENS5_IJSB_llEEENS4_8TiledMMAINS4_8MMA_AtomIJNS4_10MMA_TraitsINS4_19SM100_MMA_F8F6F4_SSEJSI_SK_fSE_SF_NS4_17integral_constantINS4_4UMMA5MajorELSS_0EEENSQ_ISS_LSS_1EEENSQ_INSR_7ScaleInELSV_0EEESW_EEEEEENS4_6LayoutISC_NS5_IJNSA_ILi0EEES10_S10_EEEEENS5_IJNS4_10UnderscoreES13_S13_EEEEENS4_13SM90_TMA_LOADENS4_14ComposedLayoutINS4_7SwizzleILi1ELi4ELi3EEENS4_18smem_ptr_flag_bitsILi8EEENSZ_INS5_IJNSA_ILi8EEESG_EEENS5_IJSG_SB_EEEEEEEvNS4_8identityES16_NS17_INS18_ILi3ELi4ELi3EEES1B_NSZ_INS5_IJSE_S1C_EEENS5_IJSB_SE_EEEEEEEvS1H_EENS_8epilogue10collective18CollectiveEpilogueINS1O_23Sm100TmaWarpSpecializedILi4ELi2ELi64ELb0ELb0EEEJSH_NS5_IJNSZ_ISE_SB_EENSZ_INSA_ILi64EEESB_EEEEESI_SJ_SI_SJ_NS1O_6fusion15FusionCallbacksIS1S_NS1X_17LinearCombinationISI_fSI_fLNS_15FloatRoundStyleE2EEESH_S1W_JEEENS4_5SM1004TMEM4LOAD26SM100_TMEM_LOAD_32dp32b64xES16_NS17_INS18_ILi2ELi4ELi3EEES1B_NSZ_INS5_IJS1C_S1U_EEENS5_IJS1U_SB_EEEEEEENS4_39AutoVectorizingCopyWithAssumedAlignmentILi128EEENS4_14SM90_TMA_STOREES2B_S2D_S2D_EEEvvEEEEvNT_6ParamsE)
        .other          _ZN7cutlass13device_kernelINS_4gemm6kernel13GemmUniversalIN4cute5tupleIJiiiiEEENS1_10collective13CollectiveMmaINS1_35MainloopSm100TmaUmmaWarpSpecializedILi14ELi2ELi2ENS5_IJNS4_1CILi1EEESB_SB_EEEEENS5_IJNSA_ILi128EEENSA_ILi256EEENSA_ILi32EEEEEENS_12float_e5m2_tENS5_IJlSB_lEEENS_12float_e4m3_tENS5_IJSB_llEEENS4_8TiledMMAINS4_8MMA_AtomIJNS4_10MMA_TraitsINS4_19SM100_MMA_F8F6F4_SSEJSI_SK_fSE_SF_NS4_17integral_constantINS4_4UMMA5MajorELSS_0EEENSQ_ISS_LSS_1EEENSQ_INSR_7ScaleInELSV_0EEESW_EEEEEENS4_6LayoutISC_NS5_IJNSA_ILi0EEES10_S10_EEEEENS5_IJNS4_10UnderscoreES13_S13_EEEEENS4_13SM90_TMA_LOADENS4_14ComposedLayoutINS4_7SwizzleILi1ELi4ELi3EEENS4_18smem_ptr_flag_bitsILi8EEENSZ_INS5_IJNSA_ILi8EEESG_EEENS5_IJSG_SB_EEEEEEEvNS4_8identityES16_NS17_INS18_ILi3ELi4ELi3EEES1B_NSZ_INS5_IJSE_S1C_EEENS5_IJSB_SE_EEEEEEEvS1H_EENS_8epilogue10collective18CollectiveEpilogueINS1O_23Sm100TmaWarpSpecializedILi4ELi2ELi64ELb0ELb0EEEJSH_NS5_IJNSZ_ISE_SB_EENSZ_INSA_ILi64EEESB_EEEEESI_SJ_SI_SJ_NS1O_6fusion15FusionCallbacksIS1S_NS1X_17LinearCombinationISI_fSI_fLNS_15FloatRoundStyleE2EEESH_S1W_JEEENS4_5SM1004TMEM4LOAD26SM100_TMEM_LOAD_32dp32b64xES16_NS17_INS18_ILi2ELi4ELi3EEES1B_NSZ_INS5_IJS1C_S1U_EEENS5_IJS1U_SB_EEEEEEENS4_39AutoVectorizingCopyWithAssumedAlignmentILi128EEENS4_14SM90_TMA_STOREES2B_S2D_S2D_EEEvvEEEEvNT_6ParamsE,@"STO_CUDA_ENTRY STV_DEFAULT"
_ZN7cutlass13device_kernelINS_4gemm6kernel13GemmUniversalIN4cute5tupleIJiiiiEEENS1_10collective13CollectiveMmaINS1_35MainloopSm100TmaUmmaWarpSpecializedILi14ELi2ELi2ENS5_IJNS4_1CILi1EEESB_SB_EEEEENS5_IJNSA_ILi128EEENSA_ILi256EEENSA_ILi32EEEEEENS_12float_e5m2_tENS5_IJlSB_lEEENS_12float_e4m3_tENS5_IJSB_llEEENS4_8TiledMMAINS4_8MMA_AtomIJNS4_10MMA_TraitsINS4_19SM100_MMA_F8F6F4_SSEJSI_SK_fSE_SF_NS4_17integral_constantINS4_4UMMA5MajorELSS_0EEENSQ_ISS_LSS_1EEENSQ_INSR_7ScaleInELSV_0EEESW_EEEEEENS4_6LayoutISC_NS5_IJNSA_ILi0EEES10_S10_EEEEENS5_IJNS4_10UnderscoreES13_S13_EEEEENS4_13SM90_TMA_LOADENS4_14ComposedLayoutINS4_7SwizzleILi1ELi4ELi3EEENS4_18smem_ptr_flag_bitsILi8EEENSZ_INS5_IJNSA_ILi8EEESG_EEENS5_IJSG_SB_EEEEEEEvNS4_8identityES16_NS17_INS18_ILi3ELi4ELi3EEES1B_NSZ_INS5_IJSE_S1C_EEENS5_IJSB_SE_EEEEEEEvS1H_EENS_8epilogue10collective18CollectiveEpilogueINS1O_23Sm100TmaWarpSpecializedILi4ELi2ELi64ELb0ELb0EEEJSH_NS5_IJNSZ_ISE_SB_EENSZ_INSA_ILi64EEESB_EEEEESI_SJ_SI_SJ_NS1O_6fusion15FusionCallbacksIS1S_NS1X_17LinearCombinationISI_fSI_fLNS_15FloatRoundStyleE2EEESH_S1W_JEEENS4_5SM1004TMEM4LOAD26SM100_TMEM_LOAD_32dp32b64xES16_NS17_INS18_ILi2ELi4ELi3EEES1B_NSZ_INS5_IJS1C_S1U_EEENS5_IJS1U_SB_EEEEEEENS4_39AutoVectorizingCopyWithAssumedAlignmentILi128EEENS4_14SM90_TMA_STOREES2B_S2D_S2D_EEEvvEEEEvNT_6ParamsE:
[----:B------:R-:W1:Y:S01]  /*0000*/  LDC R1, c[0x0][0x37c] ;  /* 0x0000df00ff017b82 */ /* 0x000e620000000800 */
[----:B------:R-:W2:Y:S01]  /*0010*/  S2R R185, SR_TID.X ;  /* 0x0000000000b97919 */ /* 0x000ea20000002100 */
[----:B------:R-:W3:Y:S01]  /*0020*/  LDCU.64 UR4, c[0x0][0x890] ;  /* 0x00011200ff0477ac */ /* 0x000ee20008000a00 */
[----:B------:R-:W-:Y:S02]  /*0030*/  PRMT R171, RZ, 0x7610, R171 ;  /* 0x00007610ffab7816 */ /* 0x000fe400000000ab */
[----:B------:R-:W-:Y:S01]  /*0040*/  ELECT P5, URZ, PT ;  /* 0x0000000000ff782f */ /* 0x000fe200038a0000 */
[----:B------:R-:W4:Y:S01]  /*0050*/  LDCU.64 UR46, c[0x0][0x358] ;  /* 0x00006b00ff2e77ac */ /* 0x000f220008000a00 */
[----:B---3--:R-:W-:-:S04]  /*0060*/  UISETP.NE.U32.AND UP0, UPT, UR4, URZ, UPT ;  /* 0x000000ff0400728c */ /* 0x008fc8000bf05070 */
[----:B------:R-:W-:Y:S01]  /*0070*/  UISETP.NE.AND.EX UP0, UPT, UR5, URZ, UPT, UP0 ;  /* 0x000000ff0500728c */ /* 0x000fe2000bf05300 */
[----:B--2---:R-:W-:-:S05]  /*0080*/  SHF.R.U32.HI R173, RZ, 0x5, R185 ;  /* 0x00000005ffad7819 */ /* 0x004fca00000116b9 */
[----:B------:R-:W2:Y:S02]  /*0090*/  SHFL.IDX PT, R0, R173, RZ, 0x1f ;  /* 0x00001fffad007589 */ /* 0x000ea400000e0000 */
[----:B--2---:R-:W-:Y:S01]  /*00a0*/  R2UR UR8, R0 ;  /* 0x00000000000872ca */ /* 0x004fe200000e0000 */
[----:B-1--4-:R-:W-:-:S14]  /*00b0*/  BRA.U UP0, `(.L_x_0) ;  /* 0x00000001002c7547 */ /* 0x012fdc000b800000 */
[----:B------:R-:W1:Y:S02]  /*00c0*/  LDCU.64 UR6, c[0x0][0x888] ;  /* 0x00011100ff0677ac */ /* 0x000e640008000a00 */
[----:B-1----:R-:W-:-:S04]  /*00d0*/  UISETP.NE.U32.AND UP0, UPT, UR6, URZ, UPT ;  /* 0x000000ff0600728c */ /* 0x002fc8000bf05070 */
[----:B------:R-:W-:-:S09]  /*00e0*/  UISETP.NE.AND.EX UP0, UPT, UR7, URZ, UPT, UP0 ;  /* 0x000000ff0700728c */ /* 0x000fd2000bf05300 */
[----:B------:R-:W-:Y:S05]  /*00f0*/  BRA.U !UP0, `(.L_x_1) ;  /* 0x0000000108107547 */ /* 0x000fea000b800000 */
[----:B------:R-:W1:Y:S02]  /*0100*/  LDC.64 R2, c[0x0][0x888] ;  /* 0x00022200ff027b82 */ /* 0x000e640000000a00 */
[----:B-1----:R1:W5:Y:S01]  /*0110*/  LDG.E R81, desc[UR46][R2.64] ;  /* 0x0000002e02517981 */ /* 0x002362000c1e1900 */
[----:B------:R-:W-:Y:S01]  /*0120*/  HFMA2 R171, -RZ, RZ, 0, 5.9604644775390625e-08 ;  /* 0x00000001ffab7431 */ /* 0x000fe200000001ff */
[----:B------:R-:W-:Y:S05]  /*0130*/  BRA `(.L_x_0) ;  /* 0x00000000000c7947 */ /* 0x000fea0003800000 */
.L_x_1:
[----:B------:R-:W1:Y:S01]  /*0140*/  LDCU UR6, c[0x0][0x880] ;  /* 0x00011000ff0677ac */ /* 0x000e620008000800 */
[----:B------:R-:W-:Y:S01]  /*0150*/  HFMA2 R171, -RZ, RZ, 0, 5.9604644775390625e-08 ;  /* 0x00000001ffab7431 */ /* 0x000fe200000001ff */
[----:B-1----:R-:W-:-:S07]  /*0160*/  MOV R81, UR6 ;  /* 0x0000000600517c02 */ /* 0x002fce0008000f00 */
.L_x_0:
[----:B------:R-:W2:Y:S02]  /*0170*/  LDCU.64 UR6, c[0x0][0x8b0] ;  /* 0x00011600ff0677ac */ /* 0x000ea40008000a00 */
[----:B--2---:R-:W-:-:S04]  /*0180*/  UISETP.NE.U32.AND UP0, UPT, UR6, URZ, UPT ;  /* 0x000000ff0600728c */ /* 0x004fc8000bf05070 */
[----:B------:R-:W-:-:S09]  /*0190*/  UISETP.NE.AND.EX UP0, UPT, UR7, URZ, UPT, UP0 ;  /* 0x000000ff0700728c */ /* 0x000fd2000bf05300 */
[----:B------:R-:W-:Y:S05]  /*01a0*/  BRA.U UP0, `(.L_x_2) ;  /* 0x0000000100247547 */ /* 0x000fea000b800000 */
[----:B------:R-:W2:Y:S02]  /*01b0*/  LDCU.64 UR6, c[0x0][0x8a8] ;  /* 0x00011500ff0677ac */ /* 0x000ea40008000a00 */
[----:B--2---:R-:W-:-:S04]  /*01c0*/  UISETP.NE.U32.AND UP0, UPT, UR6, URZ, UPT ;  /* 0x000000ff0600728c */ /* 0x004fc8000bf05070 */
[----:B------:R-:W-:-:S09]  /*01d0*/  UISETP.NE.AND.EX UP0, UPT, UR7, URZ, UPT, UP0 ;  /* 0x000000ff0700728c */ /* 0x000fd2000bf05300 */
[----:B------:R-:W-:Y:S05]  /*01e0*/  BRA.U !UP0, `(.L_x_3) ;  /* 0x00000001080c7547 */ /* 0x000fea000b800000 */
[----:B------:R-:W2:Y:S02]  /*01f0*/  LDC.64 R78, c[0x0][0x8a8] ;  /* 0x00022a00ff4e7b82 */ /* 0x000ea40000000a00 */
[----:B--2---:R2:W5:Y:S01]  /*0200*/  LDG.E R78, desc[UR46][R78.64] ;  /* 0x0000002e4e4e7981 */ /* 0x004562000c1e1900 */
[----:B------:R-:W-:Y:S05]  /*0210*/  BRA `(.L_x_2) ;  /* 0x0000000000087947 */ /* 0x000fea0003800000 */
.L_x_3:
[----:B------:R-:W2:Y:S02]  /*0220*/  LDCU UR6, c[0x0][0x8a0] ;  /* 0x00011400ff0677ac */ /* 0x000ea40008000800 */
[----:B--2---:R-:W-:Y:S02]  /*0230*/  MOV R78, UR6 ;  /* 0x00000006004e7c02 */ /* 0x004fe40008000f00 */
.L_x_2:
[----:B------:R-:W-:Y:S01]  /*0240*/  IMAD.U32 R0, RZ, RZ, UR8 ;  /* 0x00000008ff007e24 */ /* 0x000fe2000f8e00ff */
[----:B------:R-:W-:Y:S04]  /*0250*/  BSSY.RECONVERGENT B0, `(.L_x_4) ;  /* 0x000000c000007945 */ /* 0x000fe80003800200 */
[C---:B------:R-:W-:Y:S02]  /*0260*/  ISETP.NE.OR P1, PT, R0.reuse, 0x1, !P5 ;  /* 0x000000010000780c */ /* 0x040fe40006f25670 */
[----:B------:R-:W-:-:S11]  /*0270*/  ISETP.NE.OR P0, PT, R0, 0x3, !P5 ;  /* 0x000000030000780c */ /* 0x000fd60006f05670 */
[----:B------:R-:W-:Y:S05]  /*0280*/  @P1 BRA `(.L_x_5) ;  /* 0x0000000000201947 */ /* 0x000fea0003800000 */
[----:B------:R-:W3:Y:S02]  /*0290*/  LDCU.64 UR6, c[0x0][0x348] ;  /* 0x00006900ff0677ac */ /* 0x000ee40008000a00 */
[----:B---3--:R-:W-:Y:S02]  /*02a0*/  UIADD3 UR10, UP1, UPT, UR6, 0x80, URZ ;  /* 0x00000080060a7890 */ /* 0x008fe4000ff3e0ff */
[----:B------:R-:W-:Y:S02]  /*02b0*/  UIADD3 UR6, UP0, UPT, UR6, 0x180, URZ ;  /* 0x0000018006067890 */ /* 0x000fe4000ff1e0ff */
[----:B------:R-:W-:Y:S02]  /*02c0*/  UIADD3.X UR11, UPT, UPT, URZ, UR7, URZ, UP1, !UPT ;  /* 0x00000007ff0b7290 */ /* 0x000fe40008ffe4ff */
[----:B------:R-:W-:-:S07]  /*02d0*/  UIADD3.X UR7, UPT, UPT, URZ, UR7, URZ, UP0, !UPT ;  /* 0x00000007ff077290 */ /* 0x000fce00087fe4ff */
[----:B------:R3:W-:Y:S02]  /*02e0*/  UTMACCTL.PF [UR10] ;  /* 0x000000000a0079b9 */ /* 0x0007e40008040000 */
[----:B------:R3:W-:Y:S02]  /*02f0*/  UTMACCTL.PF [UR6] ;  /* 0x00000000060079b9 */ /* 0x0007e40008040000 */
[----:B---3--:R-:W-:Y:S01]  /*0300*/  NOP ;  /* 0x0000000000007918 */ /* 0x008fe20000000000 */
.L_x_5:
[----:B------:R-:W-:Y:S05]  /*0310*/  BSYNC.RECONVERGENT B0 ;  /* 0x0000000000007941 */ /* 0x000fea0003800200 */
.L_x_4:
[----:B------:R-:W-:Y:S04]  /*0320*/  BSSY.RECONVERGENT B0, `(.L_x_6) ;  /* 0x000000a000007945 */ /* 0x000fe80003800200 */
        /* <DEDUP_REMOVED lines=9> */
.L_x_7:
[----:B------:R-:W-:Y:S05]  /*03c0*/  BSYNC.RECONVERGENT B0 ;  /* 0x0000000000007941 */ /* 0x000fea0003800200 */
.L_x_6:
[----:B------:R-:W3:Y:S01]  /*03d0*/  LDCU.64 UR6, c[0x0][0x888] ;  /* 0x00011100ff0677ac */ /* 0x000ee20008000a00 */
[----:B------:R-:W-:Y:S02]  /*03e0*/  UISETP.EQ.U32.AND UP1, UPT, UR4, URZ, UPT ;  /* 0x000000ff0400728c */ /* 0x000fe4000bf22070 */
[----:B------:R-:W-:Y:S02]  /*03f0*/  UPLOP3.LUT UP2, UPT, UPT, UPT, UPT, 0x80, 0x8 ;  /* 0x000000000008789c */ /* 0x000fe40003f4f070 */
[----:B---3--:R-:W-:-:S04]  /*0400*/  UISETP.NE.U32.AND UP0, UPT, UR6, URZ, UPT ;  /* 0x000000ff0600728c */ /* 0x008fc8000bf05070 */
[----:B------:R-:W-:-:S04]  /*0410*/  UISETP.NE.AND.EX UP0, UPT, UR7, URZ, UPT, UP0 ;  /* 0x000000ff0700728c */ /* 0x000fc8000bf05300 */
[----:B------:R-:W-:-:S04]  /*0420*/  UISETP.EQ.OR.EX UP3, UPT, UR5, URZ, !UP0, UP1 ;  /* 0x000000ff0500728c */ /* 0x000fc8000c762710 */
[----:B------:R-:W-:-:S05]  /*0430*/  UP2UR UR50, UPR, URZ, 0x8 ;  /* 0x00000008ff327883 */ /* 0x000fca0008000000 */
[----:B------:R-:W-:Y:S07]  /*0440*/  BRA.U !UP3, `(.L_x_8) ;  /* 0x000000010b207547 */ /* 0x000fee000b800000 */
[----:B------:R-:W-:Y:S01]  /*0450*/  UISETP.NE.U32.AND UP2, UPT, UR4, URZ, UPT ;  /* 0x000000ff0400728c */ /* 0x000fe2000bf45070 */
[----:B-----5:R-:W-:Y:S01]  /*0460*/  FSETP.NEU.AND P0, PT, R81, RZ, PT ;  /* 0x000000ff5100720b */ /* 0x020fe20003f0d000 */
[----:B------:R-:W-:Y:S02]  /*0470*/  USEL UR4, URZ, 0xffffffff, UP0 ;  /* 0xffffffffff047887 */ /* 0x000fe40008000000 */
[----:B------:R-:W-:-:S10]  /*0480*/  UISETP.NE.AND.EX UP2, UPT, UR5, URZ, UPT, UP2 ;  /* 0x000000ff0500728c */ /* 0x000fd4000bf45320 */
[----:B------:R-:W-:Y:S01]  /*0490*/  VOTEU.ANY UP1, P0 ;  /* 0x0000000000ff7886 */ /* 0x000fe20000020100 */
[----:B------:R-:W-:-:S04]  /*04a0*/  @!UP2 USEL UR4, URZ, 0xffffffff, UP1 ;  /* 0xffffffffff04a887 */ /* 0x000fc80008800000 */
[----:B------:R-:W-:-:S04]  /*04b0*/  ULOP3.LUT UR4, UR4, 0x1, URZ, 0xc0, !UPT ;  /* 0x0000000104047892 */ /* 0x000fc8000f8ec0ff */
[----:B------:R-:W-:-:S11]  /*04c0*/  UISETP.NE.U32.AND UP2, UPT, UR4, 0x1, UPT ;  /* 0x000000010400788c */ /* 0x000fd6000bf45070 */
.L_x_8:
[----:B-1----:R-:W1:Y:S01]  /*04d0*/  SHFL.IDX PT, R2, R173, RZ, 0x1f ;  /* 0x00001fffad027589 */ /* 0x002e6200000e0000 */
[----:B------:R-:W-:-:S04]  /*04e0*/  UISETP.NE.AND UP1, UPT, UR8, 0x2, UPT ;  /* 0x000000020800788c */ /* 0x000fc8000bf25270 */
[----:B------:R-:W-:Y:S01]  /*04f0*/  USEL UR6, URZ, 0x1, UP1 ;  /* 0x00000001ff067887 */ /* 0x000fe20008800000 */
[----:B-1----:R-:W-:-:S13]  /*0500*/  ISETP.NE.AND P0, PT, R2, RZ, PT ;  /* 0x000000ff0200720c */ /* 0x002fda0003f05270 */
[----:B------:R-:W-:Y:S05]  /*0510*/  @P0 BRA `(.L_x_9) ;  /* 0x0000000000a40947 */ /* 0x000fea0003800000 */
[----:B------:R-:W-:Y:S01]  /*0520*/  ELECT P0, URZ, PT ;  /* 0x0000000000ff782f */ /* 0x000fe20003800000 */
[----:B------:R-:W-:-:S12]  /*0530*/  BSSY.RECONVERGENT B0, `(.L_x_9) ;  /* 0x0000027000007945 */ /* 0x000fd80003800200 */
[----:B------:R-:W-:Y:S05]  /*0540*/  @!P0 BRA `(.L_x_10) ;  /* 0x0000000000948947 */ /* 0x000fea0003800000 */
[----:B------:R-:W1:Y:S01]  /*0550*/  S2UR UR5, SR_CgaCtaId ;  /* 0x00000000000579c3 */ /* 0x000e620000008800 */
[----:B------:R-:W-:Y:S01]  /*0560*/  UMOV UR7, 0x400 ;  /* 0x0000040000077882 */ /* 0x000fe20000000000 */
[----:B------:R-:W-:Y:S02]  /*0570*/  UMOV UR4, 0x1 ;  /* 0x0000000100047882 */ /* 0x000fe40000000000 */
[----:B------:R-:W-:-:S04]  /*0580*/  UIADD3 UR10, UPT, UPT, -UR4, 0x100000, URZ ;  /* 0x00100000040a7890 */ /* 0x000fc8000fffe1ff */
[----:B------:R-:W-:Y:S02]  /*0590*/  USHF.L.U32 UR11, UR10, 0xb, URZ ;  /* 0x0000000b0a0b7899 */ /* 0x000fe400080006ff */
[----:B------:R-:W-:Y:S02]  /*05a0*/  USHF.L.U32 UR10, UR10, 0x1, URZ ;  /* 0x000000010a0a7899 */ /* 0x000fe400080006ff */
[----:B-1----:R-:W-:Y:S01]  /*05b0*/  ULEA UR5, UR5, UR7, 0x18 ;  /* 0x0000000705057291 */ /* 0x002fe2000f8ec0ff */
[----:B------:R-:W1:Y:S11]  /*05c0*/  FENCE.VIEW.ASYNC.S ;  /* 0x00000000000073c6 */ /* 0x000e760000000000 */
[----:B-1----:R1:W3:Y:S01]  /*05d0*/  SYNCS.EXCH.64 URZ, [UR5], UR10 ;  /* 0x0000000a05ff75b2 */ /* 0x0022e20008000100 */
[----:B------:R1:W4:Y:S01]  /*05e0*/  SYNCS.EXCH.64 URZ, [UR5+0x70], UR10 ;  /* 0x0000700a05ff75b2 */ /* 0x0003220008000100 */
[----:B------:R1:W1:Y:S01]  /*05f0*/  SYNCS.EXCH.64 URZ, [UR5+0x8], UR10 ;  /* 0x0000080a05ff75b2 */ /* 0x0002620008000100 */
        /* <DEDUP_REMOVED lines=25> */
[----:B---34-:R-:W-:Y:S01]  /*0790*/  NOP ;  /* 0x0000000000007918 */ /* 0x018fe20000000000 */
.L_x_10:
[----:B-1----:R-:W-:Y:S05]  /*07a0*/  BSYNC.RECONVERGENT B0 ;  /* 0x0000000000007941 */ /* 0x002fea0003800200 */
.L_x_9:
[----:B------:R-:W1:Y:S01]  /*07b0*/  SHFL.IDX PT, R2, R173, RZ, 0x1f ;  /* 0x00001fffad027589 */ /* 0x000e6200000e0000 */
[----:B------:R-:W-:Y:S01]  /*07c0*/  NOP ;  /* 0x0000000000007918 */ /* 0x000fe20000000000 */
[----:B-1----:R-:W-:-:S13]  /*07d0*/  ISETP.NE.AND P0, PT, R2, 0x1, PT ;  /* 0x000000010200780c */ /* 0x002fda0003f05270 */
[----:B------:R-:W-:Y:S05]  /*07e0*/  @P0 BRA `(.L_x_11) ;  /* 0x0000000000580947 */ /* 0x000fea0003800000 */
[----:B------:R-:W1:Y:S01]  /*07f0*/  S2UR UR7, SR_CgaCtaId ;  /* 0x00000000000779c3 */ /* 0x000e620000008800 */
[----:B------:R-:W-:Y:S01]  /*0800*/  UMOV UR9, 0x400 ;  /* 0x0000040000097882 */ /* 0x000fe20000000000 */
[----:B------:R-:W-:Y:S01]  /*0810*/  UMOV UR5, 0x20 ;  /* 0x0000002000057882 */ /* 0x000fe20000000000 */
[----:B------:R-:W-:Y:S01]  /*0820*/  UMOV UR4, 0x80 ;  /* 0x0000008000047882 */ /* 0x000fe20000000000 */
[----:B------:R-:W-:-:S04]  /*0830*/  UIADD3 UR10, UPT, UPT, -UR5, 0x100000, URZ ;  /* 0x00100000050a7890 */ /* 0x000fc8000fffe1ff */
[----:B------:R-:W-:Y:S02]  /*0840*/  USHF.L.U32 UR11, UR10, 0xb, URZ ;  /* 0x0000000b0a0b7899 */ /* 0x000fe400080006ff */
[----:B------:R-:W-:Y:S02]  /*0850*/  USHF.L.U32 UR10, UR10, 0x1, URZ ;  /* 0x000000010a0a7899 */ /* 0x000fe400080006ff */
[----:B------:R-:W-:-:S04]  /*0860*/  UIADD3 UR4, UPT, UPT, -UR4, 0x100000, URZ ;  /* 0x0010000004047890 */ /* 0x000fc8000fffe1ff */
[----:B------:R-:W-:Y:S02]  /*0870*/  USHF.L.U32 UR5, UR4, 0xb, URZ ;  /* 0x0000000b04057899 */ /* 0x000fe400080006ff */
[----:B------:R-:W-:Y:S01]  /*0880*/  USHF.L.U32 UR4, UR4, 0x1, URZ ;  /* 0x0000000104047899 */ /* 0x000fe200080006ff */
[----:B------:R-:W-:Y:S01]  /*0890*/  ELECT P0, URZ, PT ;  /* 0x0000000000ff782f */ /* 0x000fe20003800000 */
[----:B-1----:R-:W-:Y:S01]  /*08a0*/  ULEA UR7, UR7, UR9, 0x18 ;  /* 0x0000000907077291 */ /* 0x002fe2000f8ec0ff */
[----:B------:R-:W1:Y:S11]  /*08b0*/  FENCE.VIEW.ASYNC.S ;  /* 0x00000000000073c6 */ /* 0x000e760000000000 */
[----:B-1----:R1:W3:Y:S01]  /*08c0*/  SYNCS.EXCH.64 URZ, [UR7+0xe0], UR10 ;  /* 0x0000e00a07ff75b2 */ /* 0x0022e20008000100 */
[----:B------:R1:W4:Y:S01]  /*08d0*/  SYNCS.EXCH.64 URZ, [UR7+0x100], UR4 ;  /* 0x0001000407ff75b2 */ /* 0x0003220008000100 */
[----:B------:R1:W1:Y:S01]  /*08e0*/  SYNCS.EXCH.64 URZ, [UR7+0xe8], UR10 ;  /* 0x0000e80a07ff75b2 */ /* 0x0002620008000100 */
[----:B------:R1:W1:Y:S01]  /*08f0*/  SYNCS.EXCH.64 URZ, [UR7+0x108], UR4 ;  /* 0x0001080407ff75b2 */ /* 0x0002620008000100 */
[----:B------:R1:W1:Y:S01]  /*0900*/  SYNCS.EXCH.64 URZ, [UR7+0xf0], UR10 ;  /* 0x0000f00a07ff75b2 */ /* 0x0002620008000100 */
[----:B------:R1:W1:Y:S01]  /*0910*/  SYNCS.EXCH.64 URZ, [UR7+0x110], UR4 ;  /* 0x0001100407ff75b2 */ /* 0x0002620008000100 */
[----:B------:R1:W1:Y:S01]  /*0920*/  SYNCS.EXCH.64 URZ, [UR7+0xf8], UR10 ;  /* 0x0000f80a07ff75b2 */ /* 0x0002620008000100 */
[----:B------:R1:W1:Y:S01]  /*0930*/  SYNCS.EXCH.64 URZ, [UR7+0x118], UR4 ;  /* 0x0001180407ff75b2 */ /* 0x0002620008000100 */
[----:B------:R-:W-:Y:S01]  /*0940*/  NOP ;  /* 0x0000000000007918 */ /* 0x000fe20000000000 */
.L_x_11:
[----:B------:R-:W2:Y:S01]  /*0950*/  SHFL.IDX PT, R2, R173, RZ, 0x1f ;  /* 0x00001fffad027589 */ /* 0x000ea200000e0000 */
[----:B------:R-:W-:Y:S01]  /*0960*/  NOP ;  /* 0x0000000000007918 */ /* 0x000fe20000000000 */
[----:B--2---:R-:W-:-:S13]  /*0970*/  ISETP.NE.AND P0, PT, R2, 0x3, PT ;  /* 0x000000030200780c */ /* 0x004fda0003f05270 */
[----:B------:R-:W-:Y:S05]  /*0980*/  @P0 BRA `(.L_x_12) ;  /* 0x0000000000300947 */ /* 0x000fea0003800000 */
[----:B-1----:R-:W1:Y:S01]  /*0990*/  S2UR UR5, SR_CgaCtaId ;  /* 0x00000000000579c3 */ /* 0x002e620000008800 */
[----:B------:R-:W-:Y:S01]  /*09a0*/  UMOV UR7, 0x400 ;  /* 0x0000040000077882 */ /* 0x000fe20000000000 */
[----:B------:R-:W-:Y:S01]  /*09b0*/  UMOV UR4, 0x20 ;  /* 0x0000002000047882 */ /* 0x000fe20000000000 */
[----:B------:R-:W-:Y:S01]  /*09c0*/  ELECT P0, URZ, PT ;  /* 0x0000000000ff782f */ /* 0x000fe20003800000 */
[----:B------:R-:W-:-:S04]  /*09d0*/  UIADD3 UR10, UPT, UPT, -UR4, 0x100000, URZ ;  /* 0x00100000040a7890 */ /* 0x000fc8000fffe1ff */
[----:B------:R-:W-:Y:S02]  /*09e0*/  USHF.L.U32 UR11, UR10, 0xb, URZ ;  /* 0x0000000b0a0b7899 */ /* 0x000fe400080006ff */
[----:B------:R-:W-:Y:S02]  /*09f0*/  USHF.L.U32 UR10, UR10, 0x1, URZ ;  /* 0x000000010a0a7899 */ /* 0x000fe400080006ff */
[----:B-1----:R-:W-:Y:S01]  /*0a00*/  ULEA UR5, UR5, UR7, 0x18 ;  /* 0x0000000705057291 */ /* 0x002fe2000f8ec0ff */
[----:B------:R-:W1:Y:S11]  /*0a10*/  FENCE.VIEW.ASYNC.S ;  /* 0x00000000000073c6 */ /* 0x000e760000000000 */
[----:B-1----:R2:W1:Y:S01]  /*0a20*/  SYNCS.EXCH.64 URZ, [UR5+0x120], UR10 ;  /* 0x0001200a05ff75b2 */ /* 0x0024620008000100 */
[----:B------:R2:W1:Y:S02]  /*0a30*/  SYNCS.EXCH.64 URZ, [UR5+0x128], UR10 ;  /* 0x0001280a05ff75b2 */ /* 0x0004640008000100 */
[----:B--2---:R-:W-:Y:S01]  /*0a40*/  NOP ;  /* 0x0000000000007918 */ /* 0x004fe20000000000 */
.L_x_12:
[----:B------:R-:W2:Y:S01]  /*0a50*/  SHFL.IDX PT, R2, R173, RZ, 0x1f ;  /* 0x00001fffad027589 */ /* 0x000ea200000e0000 */
[----:B------:R-:W-:Y:S01]  /*0a60*/  NOP ;  /* 0x0000000000007918 */ /* 0x000fe20000000000 */
[----:B--2---:R-:W-:-:S13]  /*0a70*/  ISETP.NE.AND P0, PT, R2, 0x4, PT ;  /* 0x000000040200780c */ /* 0x004fda0003f05270 */
[----:B------:R-:W-:Y:S05]  /*0a80*/  @P0 BRA `(.L_x_13) ;  /* 0x00000000004c0947 */ /* 0x000fea0003800000 */
[----:B-1----:R-:W1:Y:S01]  /*0a90*/  S2UR UR5, SR_CgaCtaId ;  /* 0x00000000000579c3 */ /* 0x002e620000008800 */
[----:B------:R-:W-:Y:S01]  /*0aa0*/  UMOV UR9, 0x100 ;  /* 0x0000010000097882 */ /* 0x000fe20000000000 */
[----:B------:R-:W-:Y:S01]  /*0ab0*/  UMOV UR7, 0x400 ;  /* 0x0000040000077882 */ /* 0x000fe20000000000 */
[----:B------:R-:W-:Y:S01]  /*0ac0*/  USEL UR9, UR9, 0xe0, UP2 ;  /* 0x000000e009097887 */ /* 0x000fe20009000000 */
[----:B------:R-:W-:Y:S01]  /*0ad0*/  UMOV UR4, 0x1 ;  /* 0x0000000100047882 */ /* 0x000fe20000000000 */
[----:B------:R-:W-:Y:S01]  /*0ae0*/  ELECT P0, URZ, PT ;  /* 0x0000000000ff782f */ /* 0x000fe20003800000 */
[----:B------:R-:W-:-:S04]  /*0af0*/  UIADD3 UR10, UPT, UPT, -UR4, 0x100000, URZ ;  /* 0x00100000040a7890 */ /* 0x000fc8000fffe1ff */
[----:B------:R-:W-:Y:S02]  /*0b00*/  USHF.L.U32 UR11, UR10, 0xb, URZ ;  /* 0x0000000b0a0b7899 */ /* 0x000fe400080006ff */
[----:B------:R-:W-:Y:S02]  /*0b10*/  USHF.L.U32 UR10, UR10, 0x1, URZ ;  /* 0x000000010a0a7899 */ /* 0x000fe400080006ff */
[----:B------:R-:W-:-:S04]  /*0b20*/  UIADD3 UR12, UPT, UPT, -UR9, 0x100000, URZ ;  /* 0x00100000090c7890 */ /* 0x000fc8000fffe1ff */
[----:B------:R-:W-:Y:S02]  /*0b30*/  USHF.L.U32 UR13, UR12, 0xb, URZ ;  /* 0x0000000b0c0d7899 */ /* 0x000fe400080006ff */
[----:B------:R-:W-:Y:S02]  /*0b40*/  USHF.L.U32 UR12, UR12, 0x1, URZ ;  /* 0x000000010c0c7899 */ /* 0x000fe400080006ff */
[----:B-1----:R-:W-:Y:S01]  /*0b50*/  ULEA UR5, UR5, UR7, 0x18 ;  /* 0x0000000705057291 */ /* 0x002fe2000f8ec0ff */
[----:B------:R-:W1:Y:S11]  /*0b60*/  FENCE.VIEW.ASYNC.S ;  /* 0x00000000000073c6 */ /* 0x000e760000000000 */
[----:B-1----:R2:W1:Y:S01]  /*0b70*/  SYNCS.EXCH.64 URZ, [UR5+0x130], UR10 ;  /* 0x0001300a05ff75b2 */ /* 0x0024620008000100 */
[----:B------:R2:W1:Y:S01]  /*0b80*/  SYNCS.EXCH.64 URZ, [UR5+0x140], UR12 ;  /* 0x0001400c05ff75b2 */ /* 0x0004620008000100 */
[----:B------:R2:W1:Y:S01]  /*0b90*/  SYNCS.EXCH.64 URZ, [UR5+0x138], UR10 ;  /* 0x0001380a05ff75b2 */ /* 0x0004620008000100 */
[----:B------:R2:W1:Y:S02]  /*0ba0*/  SYNCS.EXCH.64 URZ, [UR5+0x148], UR12 ;  /* 0x0001480c05ff75b2 */ /* 0x0004640008000100 */
[----:B--2---:R-:W-:Y:S01]  /*0bb0*/  NOP ;  /* 0x0000000000007918 */ /* 0x004fe20000000000 */
.L_x_13:
[----:B------:R-:W2:Y:S01]  /*0bc0*/  SHFL.IDX PT, R2, R173, RZ, 0x1f ;  /* 0x00001fffad027589 */ /* 0x000ea200000e0000 */
[----:B------:R-:W-:Y:S01]  /*0bd0*/  NOP ;  /* 0x0000000000007918 */ /* 0x000fe20000000000 */
[----:B--2---:R-:W-:-:S13]  /*0be0*/  ISETP.NE.AND P0, PT, R2, 0x5, PT ;  /* 0x000000050200780c */ /* 0x004fda0003f05270 */
[----:B------:R-:W-:Y:S05]  /*0bf0*/  @P0 BRA `(.L_x_14) ;  /* 0x0000000000480947 */ /* 0x000fea0003800000 */
[----:B-1----:R-:W1:Y:S01]  /*0c00*/  S2UR UR7, SR_CgaCtaId ;  /* 0x00000000000779c3 */ /* 0x002e620000008800 */
        /* <DEDUP_REMOVED lines=12> */
[----:B-1----:R2:W1:Y:S01]  /*0cd0*/  SYNCS.EXCH.64 URZ, [UR7+0x150], UR10 ;  /* 0x0001500a07ff75b2 */ /* 0x0024620008000100 */
[----:B------:R2:W1:Y:S01]  /*0ce0*/  SYNCS.EXCH.64 URZ, [UR7+0x160], UR4 ;  /* 0x0001600407ff75b2 */ /* 0x0004620008000100 */
[----:B------:R2:W1:Y:S01]  /*0cf0*/  SYNCS.EXCH.64 URZ, [UR7+0x158], UR10 ;  /* 0x0001580a07ff75b2 */ /* 0x0004620008000100 */
[----:B------:R2:W1:Y:S02]  /*0d00*/  SYNCS.EXCH.64 URZ, [UR7+0x168], UR4 ;  /* 0x0001680407ff75b2 */ /* 0x0004640008000100 */
[----:B--2---:R-:W-:Y:S01]  /*0d10*/  NOP ;  /* 0x0000000000007918 */ /* 0x004fe20000000000 */
.L_x_14:
        /* <DEDUP_REMOVED lines=18> */
.L_x_15:
[----:B-1----:R-:W1:Y:S01]  /*0e40*/  S2UR UR5, SR_CTAID.X ;  /* 0x00000000000579c3 */ /* 0x002e620000002500 */
[----:B------:R-:W-:-:S05]  /*0e50*/  CS2R.32 R170, SR_CgaSize ;  /* 0x0000000000aa7805 */ /* 0x000fca0000008a00 */
[----:B------:R-:W-:-:S05]  /*0e60*/  IMAD R170, R170, -0xa0, RZ ;  /* 0xffffff60aaaa7824 */ /* 0x000fca00078e02ff */
[----:B------:R-:W-:-:S14]  /*0e70*/  R2UR UR9, R170 ;  /* 0x00000000aa0972ca */ /* 0x000fdc00000e0000 */
[----:B------:R-:W2:Y:S01]  /*0e80*/  LDCU UR9, c[0x0][UR9+0x2b0] ;  /* 0x00005600090977ac */ /* 0x000ea20008000800 */
[----:B------:R-:W-:Y:S01]  /*0e90*/  NOP ;  /* 0x0000000000007918 */ /* 0x000fe20000000000 */
[----:B------:R-:W-:-:S05]  /*0ea0*/  CS2R.32 R170, SR_CgaSize ;  /* 0x0000000000aa7805 */ /* 0x000fca0000008a00 */
[----:B------:R-:W-:-:S05]  /*0eb0*/  IMAD R170, R170, -0xa0, RZ ;  /* 0xffffff60aaaa7824 */ /* 0x000fca00078e02ff */
[----:B------:R-:W-:-:S14]  /*0ec0*/  R2UR UR7, R170 ;  /* 0x00000000aa0772ca */ /* 0x000fdc00000e0000 */
[----:B------:R-:W3:Y:S01]  /*0ed0*/  LDCU UR7, c[0x0][UR7+0x2b4] ;  /* 0x00005680070777ac */ /* 0x000ee20008000800 */
[----:B------:R-:W4:Y:S08]  /*0ee0*/  S2UR UR4, SR_CTAID.Y ;  /* 0x00000000000479c3 */ /* 0x000f300000002600 */
[----:B------:R-:W3:Y:S01]  /*0ef0*/  LDC R9, c[0x0][0xb24] ;  /* 0x0002c900ff097b82 */ /* 0x000ee20000000800 */
[----:B-1----:R-:W-:-:S02]  /*0f00*/  I2FP.F32.U32 R5, UR5 ;  /* 0x0000000500057c45 */ /* 0x002fc40008201000 */
[----:B------:R-:W-:-:S05]  /*0f10*/  CS2R.32 R3, SR_CgaSize ;  /* 0x0000000000037805 */ /* 0x000fca0000008a00 */
[----:B------:R-:W-:-:S06]  /*0f20*/  IMAD R3, R3, -0xa0, RZ ;  /* 0xffffff6003037824 */ /* 0x000fcc00078e02ff */
[----:B------:R-:W1:Y:S01]  /*0f30*/  LDC R3, c[0x0][R3+0x2a0] ;  /* 0x0000a80003037b82 */ /* 0x000e620000000800 */
[----:B------:R-:W-:Y:S01]  /*0f40*/  MOV R21, UR5 ;  /* 0x0000000500157c02 */ /* 0x000fe20008000f00 */
[----:B--2---:R-:W-:Y:S01]  /*0f50*/  FMUL R5, R5, UR9 ;  /* 0x0000000905057c20 */ /* 0x004fe20008400000 */
[----:B----4-:R-:W-:Y:S02]  /*0f60*/  I2FP.F32.U32 R4, UR4 ;  /* 0x0000000400047c45 */ /* 0x010fe40008201000 */
[----:B------:R-:W-:-:S05]  /*0f70*/  CS2R.32 R2, SR_CgaSize ;  /* 0x0000000000027805 */ /* 0x000fca0000008a00 */
[----:B------:R-:W-:-:S06]  /*0f80*/  IMAD R2, R2, -0xa0, RZ ;  /* 0xffffff6002027824 */ /* 0x000fcc00078e02ff */
[----:B------:R-:W2:Y:S01]  /*0f90*/  LDC R2, c[0x0][R2+0x2a4] ;  /* 0x0000a90002027b82 */ /* 0x000ea20000000800 */
[----:B------:R-:W4:Y:S01]  /*0fa0*/  F2I.U32.TRUNC.NTZ R170, R5 ;  /* 0x0000000500aa7305 */ /* 0x000f22000020f000 */
[----:B------:R-:W-:Y:S01]  /*0fb0*/  MOV R20, UR4 ;  /* 0x0000000400147c02 */ /* 0x000fe20008000f00 */
[----:B---3--:R-:W-:-:S05]  /*0fc0*/  FMUL R4, R4, UR7 ;  /* 0x0000000704047c20 */ /* 0x008fca0008400000 */
[----:B------:R-:W-:Y:S01]  /*0fd0*/  BAR.SYNC.DEFER_BLOCKING 0x0 ;  /* 0x0000000000007b1d */ /* 0x000fe20000010000 */
[----:B------:R-:W-:-:S05]  /*0fe0*/  ISETP.GE.AND P0, PT, R9, 0x1, PT ;  /* 0x000000010900780c */ /* 0x000fca0003f06270 */
[----:B------:R-:W3:Y:S02]  /*0ff0*/  F2I.U32.TRUNC.NTZ R147, R4 ;  /* 0x0000000400937305 */ /* 0x000ee4000020f000 */
[----:B------:R-:W2:Y:S01]  /*1000*/  S2UR UR36, SR_CTAID.Z ;  /* 0x00000000002479c3 */ /* 0x000ea20000002700 */
[----:B----4-:R-:W-:-:S05]  /*1010*/  IADD3 R170, PT, PT, -R170, RZ, RZ ;  /* 0x000000ffaaaa7210 */ /* 0x010fca0007ffe1ff */
[----:B-1----:R-:W-:Y:S01]  /*1020*/  IMAD R170, R3, R170, UR5 ;  /* 0x0000000503aa7e24 */ /* 0x002fe2000f8e02aa */
[----:B---3--:R-:W-:-:S05]  /*1030*/  IADD3 R147, PT, PT, -R147, RZ, RZ ;  /* 0x000000ff93937210 */ /* 0x008fca0007ffe1ff */
[----:B--2---:R-:W-:Y:S01]  /*1040*/  IMAD R147, R2, R147, UR4 ;  /* 0x0000000402937e24 */ /* 0x004fe2000f8e0293 */
[----:B------:R-:W-:Y:S06]  /*1050*/  @!P0 BRA `(.L_x_16) ;  /* 0x0000000000b88947 */ /* 0x000fec0003800000 */
[----:B------:R-:W1:Y:S01]  /*1060*/  LDC.64 R4, c[0x0][0xb18] ;  /* 0x0002c600ff047b82 */ /* 0x000e620000000a00 */
[----:B------:R-:W-:-:S07]  /*1070*/  ISETP.NE.AND P0, PT, R9, 0x1, PT ;  /* 0x000000010900780c */ /* 0x000fce0003f05270 */
[----:B------:R-:W2:Y:S08]  /*1080*/  LDC R10, c[0x0][0xb0c] ;  /* 0x0002c300ff0a7b82 */ /* 0x000eb00000000800 */
[----:B------:R-:W3:Y:S08]  /*1090*/  LDC R11, c[0x0][0x370] ;  /* 0x0000dc00ff0b7b82 */ /* 0x000ef00000000800 */
[----:B------:R-:W4:Y:S01]  /*10a0*/  LDC R12, c[0x0][0x374] ;  /* 0x0000dd00ff0c7b82 */ /* 0x000f220000000800 */
[----:B-1----:R-:W-:-:S07]  /*10b0*/  ISETP.NE.AND P1, PT, R4, 0x1, PT ;  /* 0x000000010400780c */ /* 0x002fce0003f25270 */
[----:B------:R-:W3:Y:S01]  /*10c0*/  LDC.64 R6, c[0x0][0xb10] ;  /* 0x0002c400ff067b82 */ /* 0x000ee20000000a00 */
[----:B--2---:R-:W-:-:S07]  /*10d0*/  ISETP.NE.AND P2, PT, R10, 0x1, PT ;  /* 0x000000010a00780c */ /* 0x004fce0003f45270 */
[----:B------:R-:W1:Y:S08]  /*10e0*/  LDC R8, c[0x0][0xb20] ;  /* 0x0002c800ff087b82 */ /* 0x000e700000000800 */
[----:B------:R-:W2:Y:S01]  /*10f0*/  LDC.64 R2, c[0x0][0xb28] ;  /* 0x0002ca00ff027b82 */ /* 0x000ea20000000a00 */
[----:B----4-:R-:W-:-:S04]  /*1100*/  IMAD.HI.U32 R13, R12, R5, RZ ;  /* 0x000000050c0d7227 */ /* 0x010fc800078e00ff */
[----:B------:R-:W-:-:S04]  /*1110*/  IMAD.HI.U32 R5, R20, R5, RZ ;  /* 0x0000000514057227 */ /* 0x000fc800078e00ff */
[----:B---3--:R-:W-:-:S04]  /*1120*/  IMAD.HI.U32 R14, R11, R6, RZ ;  /* 0x000000060b0e7227 */ /* 0x008fc800078e00ff */
[C---:B------:R-:W-:Y:S01]  /*1130*/  IMAD.HI.U32 R16, R21.reuse, R6, RZ ;  /* 0x0000000615107227 */ /* 0x040fe200078e00ff */
[-C--:B------:R-:W-:Y:S02]  /*1140*/  @P2 SHF.R.U32.HI R11, RZ, R7.reuse, R14 ;  /* 0x00000007ff0b2219 */ /* 0x080fe4000001160e */
[-C--:B-1----:R-:W-:Y:S02]  /*1150*/  @P1 SHF.R.U32.HI R12, RZ, R8.reuse, R13 ;  /* 0x00000008ff0c1219 */ /* 0x082fe4000001160d */
[----:B------:R-:W-:Y:S02]  /*1160*/  SHF.R.U32.HI R5, RZ, R8, R5 ;  /* 0x00000008ff057219 */ /* 0x000fe40000011605 */
[----:B------:R-:W-:Y:S02]  /*1170*/  SHF.R.U32.HI R16, RZ, R7, R16 ;  /* 0x00000007ff107219 */ /* 0x000fe40000011610 */
[----:B------:R-:W-:Y:S01]  /*1180*/  SEL R5, R20, R5, !P1 ;  /* 0x0000000514057207 */ /* 0x000fe20004800000 */
[----:B--2---:R-:W-:Y:S01]  /*1190*/  IMAD.HI.U32 R14, R12, R2, RZ ;  /* 0x000000020c0e7227 */ /* 0x004fe200078e00ff */
[----:B------:R-:W-:-:S02]  /*11a0*/  SEL R7, R21, R16, !P2 ;  /* 0x0000001015077207 */ /* 0x000fc40005000000 */
[----:B------:R-:W-:Y:S01]  /*11b0*/  IADD3 R13, PT, PT, -R5, RZ, RZ ;  /* 0x000000ff050d7210 */ /* 0x000fe20007ffe1ff */
[----:B------:R-:W-:Y:S01]  /*11c0*/  IMAD.HI.U32 R6, R11, R2, RZ ;  /* 0x000000020b067227 */ /* 0x000fe200078e00ff */
[----:B------:R-:W-:-:S03]  /*11d0*/  @P0 SHF.R.U32.HI R12, RZ, R3, R14 ;  /* 0x00000003ff0c0219 */ /* 0x000fc6000001160e */
[----:B------:R-:W-:Y:S01]  /*11e0*/  IMAD R13, R4, R13, R20 ;  /* 0x0000000d040d7224 */ /* 0x000fe200078e0214 */
[----:B------:R-:W-:Y:S01]  /*11f0*/  @P0 SHF.R.U32.HI R11, RZ, R3, R6 ;  /* 0x00000003ff0b0219 */ /* 0x000fe20000011606 */
[----:B------:R-:W-:-:S04]  /*1200*/  IMAD R12, R12, R9, RZ ;  /* 0x000000090c0c7224 */ /* 0x000fc800078e02ff */
[----:B------:R-:W-:Y:S01]  /*1210*/  IMAD R6, R11, R9, RZ ;  /* 0x000000090b067224 */ /* 0x000fe200078e02ff */
[----:B------:R-:W-:-:S04]  /*1220*/  ISETP.GE.AND P1, PT, R5, R12, PT ;  /* 0x0000000c0500720c */ /* 0x000fc80003f26270 */
[----:B------:R-:W-:Y:S01]  /*1230*/  ISETP.GE.OR P1, PT, R7, R6, P1 ;  /* 0x000000060700720c */ /* 0x000fe20000f26670 */
[----:B------:R-:W-:-:S05]  /*1240*/  IMAD.HI.U32 R6, R5, R2, RZ ;  /* 0x0000000205067227 */ /* 0x000fca00078e00ff */
[----:B------:R-:W-:-:S04]  /*1250*/  SHF.R.U32.HI R6, RZ, R3, R6 ;  /* 0x00000003ff067219 */ /* 0x000fc80000011606 */
[----:B------:R-:W-:-:S03]  /*1260*/  SEL R6, R5, R6, !P0 ;  /* 0x0000000605067207 */ /* 0x000fc60004000000 */
[----:B------:R-:W-:Y:S01]  /*1270*/  @!P1 IMAD.HI.U32 R8, R7, R2, RZ ;  /* 0x0000000207089227 */ /* 0x000fe200078e00ff */
[----:B------:R-:W-:-:S04]  /*1280*/  IADD3 R2, PT, PT, -R6, RZ, RZ ;  /* 0x000000ff06027210 */ /* 0x000fc80007ffe1ff */
[----:B------:R-:W-:Y:S01]  /*1290*/  @!P1 SHF.R.U32.HI R8, RZ, R3, R8 ;  /* 0x00000003ff089219 */ /* 0x000fe20000011608 */
[----:B------:R-:W-:-:S03]  /*12a0*/  IMAD R2, R9, R2, R5 ;  /* 0x0000000209027224 */ /* 0x000fc600078e0205 */
[----:B------:R-:W-:-:S05]  /*12b0*/  @!P1 SEL R3, R7, R8, !P0 ;  /* 0x0000000807039207 */ /* 0x000fca0004000000 */
[--C-:B------:R-:W-:Y:S02]  /*12c0*/  @!P1 IMAD.IADD R6, R6, 0x1, -R3.reuse ;  /* 0x0000000106069824 */ /* 0x100fe400078e0a03 */
[----:B------:R-:W-:Y:S01]  /*12d0*/  @!P1 IMAD R3, R2, R11, R3 ;  /* 0x0000000b02039224 */ /* 0x000fe200078e0203 */
[----:B------:R-:W-:Y:S01]  /*12e0*/  IADD3 R2, PT, PT, -R7, RZ, RZ ;  /* 0x000000ff07027210 */ /* 0x000fe20007ffe1ff */
[----:B------:R-:W-:Y:S02]  /*12f0*/  @!P1 IMAD R5, R6, R9, R7 ;  /* 0x0000000906059224 */ /* 0x000fe400078e0207 */
[----:B------:R-:W-:Y:S02]  /*1300*/  @!P1 IMAD.MOV.U32 R7, RZ, RZ, R3 ;  /* 0x000000ffff079224 */ /* 0x000fe400078e0003 */
[----:B------:R-:W-:Y:S02]  /*1310*/  IMAD R2, R10, R2, R21 ;  /* 0x000000020a027224 */ /* 0x000fe400078e0215 */
[----:B------:R-:W-:-:S02]  /*1320*/  IMAD R20, R5, R4, R13 ;  /* 0x0000000405147224 */ /* 0x000fc400078e020d */
[----:B------:R-:W-:Y:S02]  /*1330*/  IMAD R21, R7, R10, R2 ;  /* 0x0000000a07157224 */ /* 0x000fe400078e0202 */
.L_x_16:
[----:B------:R-:W1:Y:S01]  /*1340*/  LDCU UR4, c[0x0][0xb30] ;  /* 0x00016600ff0477ac */ /* 0x000e620008000800 */
[----:B------:R-:W2:Y:S08]  /*1350*/  S2UR UR37, SR_CgaCtaId ;  /* 0x00000000002579c3 */ /* 0x000eb00000008800 */
[----:B------:R-:W3:Y:S01]  /*1360*/  LDC R72, c[0x0][0xb24] ;  /* 0x0002c900ff487b82 */ /* 0x000ee20000000800 */
[----:B-1----:R-:W-:-:S09]  /*1370*/  UISETP.NE.AND UP1, UPT, UR4, 0x1, UPT ;  /* 0x000000010400788c */ /* 0x002fd2000bf25270 */
[----:B--2---:R-:W-:Y:S05]  /*1380*/  BRA.U UP1, `(.L_x_17) ;  /* 0x0000000101407547 */ /* 0x004fea000b800000 */
[----:B------:R-:W1:Y:S08]  /*1390*/  LDC.64 R4, c[0x0][0xb10] ;  /* 0x0002c400ff047b82 */ /* 0x000e700000000a00 */
[----:B------:R-:W2:Y:S08]  /*13a0*/  LDC.64 R2, c[0x0][0xb18] ;  /* 0x0002c600ff027b82 */ /* 0x000eb00000000a00 */
[----:B------:R-:W4:Y:S08]  /*13b0*/  LDC R6, c[0x0][0xb20] ;  /* 0x0002c800ff067b82 */ /* 0x000f300000000800 */
[----:B------:R-:W3:Y:S01]  /*13c0*/  LDC R8, c[0x0][0xb0c] ;  /* 0x0002c300ff087b82 */ /* 0x000ee20000000800 */
[----:B-1----:R-:W-:-:S05]  /*13d0*/  IMAD.HI.U32 R4, R21, R4, RZ ;  /* 0x0000000415047227 */ /* 0x002fca00078e00ff */
[----:B------:R-:W-:Y:S01]  /*13e0*/  SHF.R.U32.HI R4, RZ, R5, R4 ;  /* 0x00000005ff047219 */ /* 0x000fe20000011604 */
[----:B--2---:R-:W-:Y:S01]  /*13f0*/  IMAD.HI.U32 R3, R20, R3, RZ ;  /* 0x0000000314037227 */ /* 0x004fe200078e00ff */
[----:B------:R-:W-:-:S04]  /*1400*/  ISETP.NE.AND P0, PT, R2, 0x1, PT ;  /* 0x000000010200780c */ /* 0x000fc80003f05270 */
[----:B----4-:R-:W-:-:S04]  /*1410*/  SHF.R.U32.HI R3, RZ, R6, R3 ;  /* 0x00000006ff037219 */ /* 0x010fc80000011603 */
[----:B------:R-:W-:Y:S02]  /*1420*/  SEL R3, R20, R3, !P0 ;  /* 0x0000000314037207 */ /* 0x000fe40004000000 */
[----:B---3--:R-:W-:-:S04]  /*1430*/  ISETP.NE.AND P1, PT, R8, 0x1, PT ;  /* 0x000000010800780c */ /* 0x008fc80003f25270 */
[----:B------:R-:W-:-:S05]  /*1440*/  SEL R4, R21, R4, !P1 ;  /* 0x0000000415047207 */ /* 0x000fca0004800000 */
[----:B------:R-:W-:Y:S02]  /*1450*/  IMAD.IADD R5, R3, 0x1, -R4 ;  /* 0x0000000103057824 */ /* 0x000fe400078e0a04 */
[----:B------:R-:W-:Y:S02]  /*1460*/  IMAD.IADD R3, R4, 0x1, -R3 ;  /* 0x0000000104037824 */ /* 0x000fe400078e0a03 */
[----:B------:R-:W-:Y:S02]  /*1470*/  IMAD R21, R5, R8, R21 ;  /* 0x0000000805157224 */ /* 0x000fe400078e0215 */
[----:B------:R-:W-:-:S07]  /*1480*/  IMAD R20, R3, R2, R20 ;  /* 0x0000000203147224 */ /* 0x000fce00078e0214 */
.L_x_17:
[----:B------:R-:W-:Y:S01]  /*1490*/  BAR.SYNC.DEFER_BLOCKING 0x0 ;  /* 0x0000000000007b1d */ /* 0x000fe20000010000 */
[----:B------:R-:W-:Y:S01]  /*14a0*/  UISETP.NE.AND UP1, UPT, UR8, 0x2, UPT ;  /* 0x000000020800788c */ /* 0x000fe2000bf25270 */
[----:B------:R-:W-:Y:S02]  /*14b0*/  ISETP.NE.OR P5, PT, R0, 0x2, !P5 ;  /* 0x000000020000780c */ /* 0x000fe40006fa5670 */
[----:B------:R-:W-:-:S06]  /*14c0*/  LOP3.LUT R2, R185, 0x1f, RZ, 0xc0, !PT ;  /* 0x0000001fb9027812 */ /* 0x000fcc00078ec0ff */
[----:B------:R-:W-:Y:S05]  /*14d0*/  BRA.U UP1, `(.L_x_18) ;  /* 0x0000001501f47547 */ /* 0x000fea000b800000 */
[----:B------:R-:W1:Y:S01]  /*14e0*/  LDCU UR13, c[0x0][0x38c] ;  /* 0x00007180ff0d77ac */ /* 0x000e620008000800 */
[----:B------:R-:W2:Y:S01]  /*14f0*/  LDC R9, c[0x0][0x370] ;  /* 0x0000dc00ff097b82 */ /* 0x000ea20000000800 */
[----:B------:R-:W-:Y:S01]  /*1500*/  PLOP3.LUT P1, PT, PT, PT, UP2, 0x80, 0x8 ;  /* 0x000000000008781c */ /* 0x000fe20003f2f028 */
[----:B------:R-:W-:Y:S01]  /*1510*/  IMAD.MOV.U32 R15, RZ, RZ, 0x1 ;  /* 0x00000001ff0f7424 */ /* 0x000fe200078e00ff */
[----:B------:R-:W-:Y:S01]  /*1520*/  ISETP.EQ.OR P4, PT, R2, RZ, P5 ;  /* 0x000000ff0200720c */ /* 0x000fe20002f82670 */
[----:B------:R-:W-:Y:S01]  /*1530*/  IMAD.MOV.U32 R14, RZ, RZ, RZ ;  /* 0x000000ffff0e7224 */ /* 0x000fe200078e00ff */
[----:B------:R-:W-:Y:S02]  /*1540*/  PLOP3.LUT P1, PT, P1, PT, PT, 0x8, 0x80 ;  /* 0x000000000080781c */ /* 0x000fe40000f2e170 */
[----:B------:R-:W-:Y:S01]  /*1550*/  CS2R R12, SRZ ;  /* 0x00000000000c7805 */ /* 0x000fe2000001ff00 */
[----:B------:R-:W-:Y:S01]  /*1560*/  IMAD.MOV.U32 R10, RZ, RZ, 0x1 ;  /* 0x00000001ff0a7424 */ /* 0x000fe200078e00ff */
[----:B------:R-:W4:Y:S01]  /*1570*/  LDC R0, c[0x0][0x374] ;  /* 0x0000dd00ff007b82 */ /* 0x000f220000000800 */
[----:B------:R-:W2:Y:S01]  /*1580*/  LDCU.64 UR22, c[0x0][0x348] ;  /* 0x00006900ff1677ac */ /* 0x000ea20008000a00 */
[----:B------:R-:W-:Y:S01]  /*1590*/  UMOV UR6, URZ ;  /* 0x000000ff00067c82 */ /* 0x000fe20008000000 */
[----:B-1----:R-:W-:-:S04]  /*15a0*/  UIADD3 UR5, UPT, UPT, UR13, 0x1f, URZ ;  /* 0x0000001f0d057890 */ /* 0x002fc8000fffe0ff */
[----:B------:R-:W-:-:S04]  /*15b0*/  USHF.R.S32.HI UR4, URZ, 0x1f, UR5 ;  /* 0x0000001fff047899 */ /* 0x000fc80008011405 */
[----:B------:R-:W-:-:S04]  /*15c0*/  ULEA.HI UR4, UR4, UR5, URZ, 0x5 ;  /* 0x0000000504047291 */ /* 0x000fc8000f8f28ff */
[----:B------:R-:W-:Y:S02]  /*15d0*/  USHF.R.S32.HI UR15, URZ, 0x5, UR4 ;  /* 0x00000005ff0f7899 */ /* 0x000fe40008011404 */
[----:B------:R-:W-:Y:S02]  /*15e0*/  UIADD3 UR4, UPT, UPT, UR13, -0x1, URZ ;  /* 0xffffffff0d047890 */ /* 0x000fe4000fffe0ff */
[----:B------:R-:W-:Y:S02]  /*15f0*/  UISETP.LT.U32.AND UP0, UPT, UR15, 0xe, UPT ;  /* 0x0000000e0f00788c */ /* 0x000fe4000bf01070 */
[----:B------:R-:W-:Y:S02]  /*1600*/  UISETP.GE.U32.AND UP1, UPT, UR4, -0x3f, UPT ;  /* 0xffffffc10400788c */ /* 0x000fe4000bf26070 */
[----:B------:R-:W-:Y:S02]  /*1610*/  USEL UR14, UR15, 0xe, UP0 ;  /* 0x0000000e0f0e7887 */ /* 0x000fe40008000000 */
[----:B------:R-:W-:-:S02]  /*1620*/  UIADD3 UR13, UPT, UPT, UR13, 0x3e, URZ ;  /* 0x0000003e0d0d7890 */ /* 0x000fc4000fffe0ff */
[----:B------:R-:W-:Y:S02]  /*1630*/  UIADD3 UR5, UPT, UPT, UR14, -0x1, URZ ;  /* 0xffffffff0e057890 */ /* 0x000fe4000fffe0ff */
[----:B------:R-:W-:-:S03]  /*1640*/  UIADD3 UR7, UPT, UPT, UR15, -UR14, URZ ;  /* 0x8000000e0f077290 */ /* 0x000fc6000fffe0ff */
[----:B------:R-:W-:-:S04]  /*1650*/  @UP1 UIADD3 UR5, UPT, UPT, UR14, URZ, URZ ;  /* 0x000000ff0e051290 */ /* 0x000fc8000fffe0ff */
[----:B--2---:R-:W-:-:S12]  /*1660*/  UIADD3 UR5, UPT, UPT, UR5, 0x1, URZ ;  /* 0x0000000105057890 */ /* 0x004fd8000fffe0ff */
.L_x_36:
[----:B------:R-:W-:Y:S01]  /*1670*/  UISETP.NE.AND UP0, UPT, UR37, URZ, UPT ;  /* 0x000000ff2500728c */ /* 0x000fe2000bf05270 */
[----:B------:R-:W1:Y:S08]  /*1680*/  S2UR UR37, SR_CgaCtaId ;  /* 0x00000000002579c3 */ /* 0x000e700000008800 */
[----:B------:R-:W-:Y:S05]  /*1690*/  BRA.U UP0, `(.L_x_19) ;  /* 0x0000000100347547 */ /* 0x000fea000b800000 */
[----:B------:R-:W2:Y:S01]  /*16a0*/  S2R R2, SR_CgaCtaId ;  /* 0x0000000000027919 */ /* 0x000ea20000008800 */
[----:B------:R-:W-:-:S04]  /*16b0*/  MOV R3, 0x400 ;  /* 0x0000040000037802 */ /* 0x000fc80000000f00 */
[----:B--2---:R-:W-:Y:S02]  /*16c0*/  LEA R3, R2, R3, 0x18 ;  /* 0x0000000302037211 */ /* 0x004fe400078ec0ff */
[----:B------:R-:W-:-:S03]  /*16d0*/  SHF.L.U32 R2, R10, 0x1f, RZ ;  /* 0x0000001f0a027819 */ /* 0x000fc600000006ff */
[----:B------:R-:W-:-:S04]  /*16e0*/  IMAD R3, R12, 0x8, R3 ;  /* 0x000000080c037824 */ /* 0x000fc800078e0203 */
[----:B------:R-:W2:Y:S02]  /*16f0*/  SYNCS.PHASECHK.TRANS64.TRYWAIT P0, [R3+URZ+0x180], R2 ;  /* 0x00018002030075a7 */ /* 0x000ea400080011ff */
[----:B--2---:R-:W-:Y:S05]  /*1700*/  @!P0 BRA `(.L_x_20) ;  /* 0x0000009c00d08947 */ /* 0x004fea0003800000 */
.L_x_137:
[----:B------:R-:W-:Y:S01]  /*1710*/  VIADD R12, R12, 0x1 ;  /* 0x000000010c0c7836 */ /* 0x000fe20000000000 */
[----:B------:R2:W-:Y:S04]  /*1720*/  SYNCS.ARRIVE.TRANS64.A1T0 RZ, [R3+URZ+0x170], RZ ;  /* 0x000170ff03ff79a7 */ /* 0x0005e800081000ff */
[----:B------:R-:W-:-:S04]  /*1730*/  ISETP.NE.AND P0, PT, R12, 0x2, PT ;  /* 0x000000020c00780c */ /* 0x000fc80003f05270 */
[----:B------:R-:W-:Y:S02]  /*1740*/  SEL R12, R12, RZ, P0 ;  /* 0x000000ff0c0c7207 */ /* 0x000fe40000000000 */
[----:B--2---:R-:W-:-:S04]  /*1750*/  SEL R3, RZ, 0x1, P0 ;  /* 0x00000001ff037807 */ /* 0x004fc80000000000 */
[----:B------:R-:W-:-:S07]  /*1760*/  LOP3.LUT R10, R10, R3, RZ, 0x3c, !PT ;  /* 0x000000030a0a7212 */ /* 0x000fce00078e3cff */
.L_x_19:
[----:B------:R-:W-:Y:S01]  /*1770*/  UMOV UR4, 0x400 ;  /* 0x0000040000047882 */ /* 0x000fe20000000000 */
[----:B------:R-:W-:Y:S01]  /*1780*/  SHF.L.U32 R2, R15, 0x1f, RZ ;  /* 0x0000001f0f027819 */ /* 0x000fe200000006ff */
[----:B-1----:R-:W-:Y:S01]  /*1790*/  ULEA UR4, UR37, UR4, 0x18 ;  /* 0x0000000425047291 */ /* 0x002fe2000f8ec0ff */
[----:B------:R-:W-:Y:S01]  /*17a0*/  R2UR UR35, R21 ;  /* 0x00000000152372ca */ /* 0x000fe200000e0000 */
[----:B------:R-:W-:Y:S01]  /*17b0*/  UISETP.GE.U32.AND UP0, UPT, UR13, 0x3f, UPT ;  /* 0x0000003f0d00788c */ /* 0x000fe2000bf06070 */
[----:B------:R-:W-:Y:S01]  /*17c0*/  R2UR UR18, R20 ;  /* 0x00000000141272ca */ /* 0x000fe200000e0000 */
[----:B------:R-:W-:Y:S01]  /*17d0*/  ULEA UR8, UR6, UR4, 0x3 ;  /* 0x0000000406087291 */ /* 0x000fe2000f8e18ff */
[----:B------:R-:W-:-:S08]  /*17e0*/  UMOV UR21, URZ ;  /* 0x000000ff00157c82 */ /* 0x000fd00008000000 */
[----:B------:R1:W2:Y:S01]  /*17f0*/  SYNCS.PHASECHK.TRANS64.TRYWAIT P0, [UR8+0x70], R2 ;  /* 0x00007002ff0075a7 */ /* 0x0002a20008001108 */
[----:B------:R-:W-:Y:S02]  /*1800*/  USHF.L.U32 UR35, UR35, 0x7, URZ ;  /* 0x0000000723237899 */ /* 0x000fe400080006ff */
[----:B------:R-:W-:Y:S01]  /*1810*/  USHF.L.U32 UR18, UR18, 0x8, URZ ;  /* 0x0000000812127899 */ /* 0x000fe200080006ff */
[----:B------:R-:W-:Y:S11]  /*1820*/  BRA.U !UP0, `(.L_x_21) ;  /* 0x0000000108c07547 */ /* 0x000ff6000b800000 */
[----:B------:R-:W-:Y:S01]  /*1830*/  UIADD3 UR10, UPT, UPT, UR18, 0x80, URZ ;  /* 0x00000080120a7890 */ /* 0x000fe2000fffe0ff */
[----:B------:R-:W-:Y:S01]  /*1840*/  UMOV UR24, URZ ;  /* 0x000000ff00187c82 */ /* 0x000fe20008000000 */
[----:B------:R-:W-:-:S10]  /*1850*/  UMOV UR25, UR6 ;  /* 0x0000000600197c82 */ /* 0x000fd40008000000 */
.L_x_26:
[----:B-1----:R-:W-:Y:S01]  /*1860*/  ULEA UR33, UR25, UR4, 0x3 ;  /* 0x0000000419217291 */ /* 0x002fe2000f8e18ff */
[----:B--2---:R-:W-:Y:S01]  /*1870*/  @!P5 MOV R3, 0x3000 ;  /* 0x000030000003d802 */ /* 0x004fe20000000f00 */
[----:B--2---:R-:W-:Y:S10]  /*1880*/  @P0 BRA `(.L_x_22) ;  /* 0x00000000000c0947 */ /* 0x004ff40003800000 */
[----:B------:R-:W-:-:S04]  /*1890*/  SHF.L.U32 R5, R15, 0x1f, RZ ;  /* 0x0000001f0f057819 */ /* 0x000fc800000006ff */
[----:B------:R-:W2:Y:S02]  /*18a0*/  SYNCS.PHASECHK.TRANS64.TRYWAIT P0, [UR33+0x70], R5 ;  /* 0x00007005ff0075a7 */ /* 0x000ea40008001121 */
[----:B--2---:R-:W-:Y:S05]  /*18b0*/  @!P0 BRA `(.L_x_23) ;  /* 0x0000009c00788947 */ /* 0x004fea0003800000 */
.L_x_22:
[----:B------:R2:W-:Y:S01]  /*18c0*/  @!P5 SYNCS.ARRIVE.TRANS64 RZ, [UR33], R3 ;  /* 0x00000003ffffd9a7 */ /* 0x0005e20008000021 */
[----:B------:R-:W-:Y:S04]  /*18d0*/  BSSY.RECONVERGENT B0, `(.L_x_24) ;  /* 0x0000003000007945 */ /* 0x000fe80003800200 */
[----:B------:R-:W-:Y:S05]  /*18e0*/  @P4 BRA `(.L_x_25) ;  /* 0x0000000000044947 */ /* 0x000fea0003800000 */
[----:B------:R-:W-:Y:S05]  /*18f0*/  BPT.TRAP 0x1 ;  /* 0x000000040000795c */ /* 0x000fea0000300000 */
.L_x_25:
[----:B------:R-:W-:Y:S05]  /*1900*/  BSYNC.RECONVERGENT B0 ;  /* 0x0000000000007941 */ /* 0x000fea0003800200 */
.L_x_24:
[----:B------:R-:W-:Y:S02]  /*1910*/  UIADD3 UR6, UPT, UPT, UR25, 0x1, URZ ;  /* 0x0000000119067890 */ /* 0x000fe4000fffe0ff */
[----:B------:R-:W-:Y:S02]  /*1920*/  ULEA UR32, UR25, UR4, 0xc ;  /* 0x0000000419207291 */ /* 0x000fe4000f8e60ff */
[----:B------:R-:W-:Y:S02]  /*1930*/  UISETP.NE.AND UP0, UPT, UR6, 0xe, UPT ;  /* 0x0000000e0600788c */ /* 0x000fe4000bf05270 */
[----:B------:R-:W-:Y:S02]  /*1940*/  UIADD3 UR30, UP1, UPT, UR22, 0x80, URZ ;  /* 0x00000080161e7890 */ /* 0x000fe4000ff3e0ff */
[----:B------:R-:W-:Y:S02]  /*1950*/  USEL UR9, URZ, 0x1, UP0 ;  /* 0x00000001ff097887 */ /* 0x000fe40008000000 */
[----:B------:R-:W-:-:S02]  /*1960*/  USEL UR6, UR6, URZ, UP0 ;  /* 0x000000ff06067287 */ /* 0x000fc40008000000 */
[----:B------:R-:W-:Y:S02]  /*1970*/  UIADD3 UR28, UP0, UPT, UR22, 0x180, URZ ;  /* 0x00000180161c7890 */ /* 0x000fe4000ff1e0ff */
[----:B------:R-:W-:Y:S01]  /*1980*/  ULEA UR8, UR6, UR4, 0x3 ;  /* 0x0000000406087291 */ /* 0x000fe2000f8e18ff */
[----:B------:R-:W-:Y:S01]  /*1990*/  LOP3.LUT R15, R15, UR9, RZ, 0x3c, !PT ;  /* 0x000000090f0f7c12 */ /* 0x000fe2000f8e3cff */
[----:B------:R-:W-:Y:S02]  /*19a0*/  USHF.L.U32 UR34, UR24, 0x5, URZ ;  /* 0x0000000518227899 */ /* 0x000fe400080006ff */
[----:B------:R-:W-:Y:S01]  /*19b0*/  UIADD3.X UR31, UPT, UPT, URZ, UR23, URZ, UP1, !UPT ;  /* 0x00000017ff1f7290 */ /* 0x000fe20008ffe4ff */
[----:B-1----:R-:W-:Y:S01]  /*19c0*/  SHF.L.U32 R2, R15, 0x1f, RZ ;  /* 0x0000001f0f027819 */ /* 0x002fe200000006ff */
[----:B------:R-:W-:Y:S02]  /*19d0*/  UIADD3 UR32, UPT, UPT, UR32, 0xc400, URZ ;  /* 0x0000c40020207890 */ /* 0x000fe4000fffe0ff */
[----:B------:R-:W-:Y:S01]  /*19e0*/  UIADD3.X UR29, UPT, UPT, URZ, UR23, URZ, UP0, !UPT ;  /* 0x00000017ff1d7290 */ /* 0x000fe200087fe4ff */
[----:B------:R1:W1:Y:S01]  /*19f0*/  SYNCS.PHASECHK.TRANS64.TRYWAIT P0, [UR8+0x70], R2 ;  /* 0x00007002ff0075a7 */ /* 0x0002620008001108 */
[----:B------:R-:W-:Y:S01]  /*1a00*/  ULEA UR8, UR25, UR4, 0xd ;  /* 0x0000000419087291 */ /* 0x000fe2000f8e68ff */
[----:B------:R-:W-:Y:S01]  /*1a10*/  UMOV UR26, 0x0 ;  /* 0x00000000001a7882 */ /* 0x000fe20000000000 */
[----:B------:R-:W-:-:S02]  /*1a20*/  UMOV UR27, 0x10000000 ;  /* 0x10000000001b7882 */ /* 0x000fc40000000000 */
[----:B------:R-:W-:Y:S01]  /*1a30*/  UIADD3 UR16, UPT, UPT, UR8, 0x1a400, URZ ;  /* 0x0001a40008107890 */ /* 0x000fe2000fffe0ff */
[----:B------:R1:W-:Y:S01]  /*1a40*/  UTMALDG.3D [UR32], [UR30], desc[UR26] ;  /* 0x00001a201e0075b4 */ /* 0x0003e20008011000 */
[----:B------:R-:W-:Y:S01]  /*1a50*/  UIADD3 UR8, UPT, UPT, UR8, 0x1b400, URZ ;  /* 0x0001b40008087890 */ /* 0x000fe2000fffe0ff */
[----:B------:R-:W-:Y:S01]  /*1a60*/  UMOV UR17, UR33 ;  /* 0x0000002100117c82 */ /* 0x000fe20008000000 */
[----:B------:R-:W-:Y:S01]  /*1a70*/  UMOV UR20, UR36 ;  /* 0x0000002400147c82 */ /* 0x000fe20008000000 */
[----:B------:R-:W-:Y:S01]  /*1a80*/  UMOV UR19, UR34 ;  /* 0x0000002200137c82 */ /* 0x000fe20008000000 */
[----:B------:R-:W-:Y:S01]  /*1a90*/  UMOV UR12, UR36 ;  /* 0x00000024000c7c82 */ /* 0x000fe20008000000 */
[----:B------:R-:W-:Y:S01]  /*1aa0*/  UMOV UR9, UR33 ;  /* 0x0000002100097c82 */ /* 0x000fe20008000000 */
[----:B------:R-:W-:Y:S01]  /*1ab0*/  UMOV UR11, UR34 ;  /* 0x00000022000b7c82 */ /* 0x000fe20008000000 */
[----:B------:R1:W-:Y:S01]  /*1ac0*/  UTMALDG.3D [UR16], [UR28], desc[UR26] ;  /* 0x00001a101c0075b4 */ /* 0x0003e20008011000 */
[----:B------:R-:W-:Y:S01]  /*1ad0*/  UIADD3 UR24, UPT, UPT, UR24, 0x1, URZ ;  /* 0x0000000118187890 */ /* 0x000fe2000fffe0ff */
[----:B------:R-:W-:Y:S01]  /*1ae0*/  UMOV UR21, UR5 ;  /* 0x0000000500157c82 */ /* 0x000fe20008000000 */
[----:B------:R-:W-:-:S02]  /*1af0*/  UMOV UR25, UR6 ;  /* 0x0000000600197c82 */ /* 0x000fc40008000000 */
[----:B------:R-:W-:Y:S01]  /*1b00*/  UISETP.NE.AND UP0, UPT, UR24, UR5, UPT ;  /* 0x000000051800728c */ /* 0x000fe2000bf05270 */
[----:B------:R1:W-:Y:S08]  /*1b10*/  UTMALDG.3D [UR8], [UR28], desc[UR26] ;  /* 0x00001a081c0075b4 */ /* 0x0003f00008011000 */
[----:B------:R-:W-:Y:S05]  /*1b20*/  BRA.U UP0, `(.L_x_26) ;  /* 0xfffffffd004c7547 */ /* 0x000fea000b83ffff */
.L_x_21:
[----:B-1----:R-:W-:Y:S01]  /*1b30*/  ULEA UR8, UR6, UR4, 0x3 ;  /* 0x0000000406087291 */ /* 0x002fe2000f8e18ff */
[----:B------:R-:W-:Y:S01]  /*1b40*/  SHF.L.U32 R2, R15, 0x1f, RZ ;  /* 0x0000001f0f027819 */ /* 0x000fe200000006ff */
[----:B------:R-:W-:Y:S01]  /*1b50*/  @!P1 SYNCS.ARRIVE.TRANS64.A1T0 RZ, [UR4+0x128], RZ ;  /* 0x000128ffffff99a7 */ /* 0x000fe20008100004 */
[----:B------:R-:W-:-:S06]  /*1b60*/  UISETP.GT.AND UP0, UPT, UR15, UR14, UPT ;  /* 0x0000000e0f00728c */ /* 0x000fcc000bf04270 */
[----:B--2---:R1:W2:Y:S03]  /*1b70*/  SYNCS.PHASECHK.TRANS64.TRYWAIT P0, [UR8+0x70], R2 ;  /* 0x00007002ff0075a7 */ /* 0x0042a60008001108 */
[----:B------:R-:W-:Y:S05]  /*1b80*/  BRA.U !UP0, `(.L_x_27) ;  /* 0x0000000108c47547 */ /* 0x000fea000b800000 */
[----:B------:R-:W-:Y:S02]  /*1b90*/  UIADD3 UR29, UPT, UPT, UR7, UR21, URZ ;  /* 0x00000015071d7290 */ /* 0x000fe4000fffe0ff */
[----:B------:R-:W-:Y:S01]  /*1ba0*/  UIADD3 UR10, UPT, UPT, UR18, 0x80, URZ ;  /* 0x00000080120a7890 */ /* 0x000fe2000fffe0ff */
[----:B------:R-:W-:-:S11]  /*1bb0*/  UMOV UR34, UR6 ;  /* 0x0000000600227c82 */ /* 0x000fd60008000000 */
.L_x_32:
[----:B-1----:R-:W-:Y:S01]  /*1bc0*/  ULEA UR25, UR34, UR4, 0x3 ;  /* 0x0000000422197291 */ /* 0x002fe2000f8e18ff */
[----:B--2---:R-:W-:Y:S01]  /*1bd0*/  @!P5 MOV R3, 0x3000 ;  /* 0x000030000003d802 */ /* 0x004fe20000000f00 */
[----:B--2---:R-:W-:Y:S10]  /*1be0*/  @P0 BRA `(.L_x_28) ;  /* 0x00000000000c0947 */ /* 0x004ff40003800000 */
[----:B------:R-:W-:-:S04]  /*1bf0*/  SHF.L.U32 R5, R15, 0x1f, RZ ;  /* 0x0000001f0f057819 */ /* 0x000fc800000006ff */
[----:B------:R-:W2:Y:S02]  /*1c00*/  SYNCS.PHASECHK.TRANS64.TRYWAIT P0, [UR25+0x70], R5 ;  /* 0x00007005ff0075a7 */ /* 0x000ea40008001119 */
[----:B--2---:R-:W-:Y:S05]  /*1c10*/  @!P0 BRA `(.L_x_29) ;  /* 0x0000009800b88947 */ /* 0x004fea0003800000 */
.L_x_28:
[----:B------:R2:W-:Y:S01]  /*1c20*/  @!P5 SYNCS.ARRIVE.TRANS64 RZ, [UR25], R3 ;  /* 0x00000003ffffd9a7 */ /* 0x0005e20008000019 */
[----:B------:R-:W-:Y:S04]  /*1c30*/  BSSY.RECONVERGENT B0, `(.L_x_30) ;  /* 0x0000003000007945 */ /* 0x000fe80003800200 */
[----:B------:R-:W-:Y:S05]  /*1c40*/  @P4 BRA `(.L_x_31) ;  /* 0x0000000000044947 */ /* 0x000fea0003800000 */
[----:B------:R-:W-:Y:S05]  /*1c50*/  BPT.TRAP 0x1 ;  /* 0x000000040000795c */ /* 0x000fea0000300000 */
.L_x_31:
[----:B------:R-:W-:Y:S05]  /*1c60*/  BSYNC.RECONVERGENT B0 ;  /* 0x0000000000007941 */ /* 0x000fea0003800200 */
.L_x_30:
        /* <DEDUP_REMOVED lines=10> */
[----:B------:R-:W-:Y:S01]  /*1d10*/  UIADD3 UR24, UPT, UPT, UR24, 0xc400, URZ ;  /* 0x0000c40018187890 */ /* 0x000fe2000fffe0ff */
[----:B-1----:R-:W-:Y:S01]  /*1d20*/  SHF.L.U32 R2, R15, 0x1f, RZ ;  /* 0x0000001f0f027819 */ /* 0x002fe200000006ff */
[----:B------:R-:W-:Y:S02]  /*1d30*/  UIADD3.X UR39, UPT, UPT, URZ, UR23, URZ, UP1, !UPT ;  /* 0x00000017ff277290 */ /* 0x000fe40008ffe4ff */
[----:B------:R-:W-:Y:S01]  /*1d40*/  UIADD3.X UR33, UPT, UPT, URZ, UR23, URZ, UP0, !UPT ;  /* 0x00000017ff217290 */ /* 0x000fe200087fe4ff */
[----:B------:R1:W1:Y:S01]  /*1d50*/  SYNCS.PHASECHK.TRANS64.TRYWAIT P0, [UR8+0x70], R2 ;  /* 0x00007002ff0075a7 */ /* 0x0002620008001108 */
[----:B------:R-:W-:Y:S01]  /*1d60*/  ULEA UR8, UR34, UR4, 0xd ;  /* 0x0000000422087291 */ /* 0x000fe2000f8e68ff */
[----:B------:R-:W-:Y:S01]  /*1d70*/  UMOV UR30, 0x0 ;  /* 0x00000000001e7882 */ /* 0x000fe20000000000 */
[----:B------:R-:W-:-:S02]  /*1d80*/  UMOV UR31, 0x10000000 ;  /* 0x10000000001f7882 */ /* 0x000fc40000000000 */
[----:B------:R-:W-:Y:S02]  /*1d90*/  UIADD3 UR16, UPT, UPT, UR8, 0x1a400, URZ ;  /* 0x0001a40008107890 */ /* 0x000fe4000fffe0ff */
[----:B------:R-:W-:Y:S01]  /*1da0*/  UIADD3 UR8, UPT, UPT, UR8, 0x1b400, URZ ;  /* 0x0001b40008087890 */ /* 0x000fe2000fffe0ff */
[----:B------:R-:W-:Y:S01]  /*1db0*/  UMOV UR27, UR35 ;  /* 0x00000023001b7c82 */ /* 0x000fe20008000000 */
[----:B------:R-:W-:Y:S01]  /*1dc0*/  UMOV UR28, UR36 ;  /* 0x00000024001c7c82 */ /* 0x000fe20008000000 */
[----:B------:R-:W-:Y:S01]  /*1dd0*/  UMOV UR17, UR25 ;  /* 0x0000001900117c82 */ /* 0x000fe20008000000 */
[----:B------:R-:W-:Y:S01]  /*1de0*/  UMOV UR20, UR36 ;  /* 0x0000002400147c82 */ /* 0x000fe20008000000 */
[----:B------:R-:W-:Y:S01]  /*1df0*/  UMOV UR19, UR26 ;  /* 0x0000001a00137c82 */ /* 0x000fe20008000000 */
[----:B------:R-:W-:Y:S01]  /*1e00*/  UMOV UR12, UR36 ;  /* 0x00000024000c7c82 */ /* 0x000fe20008000000 */
[----:B------:R-:W-:Y:S01]  /*1e10*/  UMOV UR9, UR25 ;  /* 0x0000001900097c82 */ /* 0x000fe20008000000 */
[----:B------:R1:W-:Y:S01]  /*1e20*/  UTMALDG.3D [UR24], [UR38], desc[UR30] ;  /* 0x00001e18260075b4 */ /* 0x0003e20008011000 */
[----:B------:R-:W-:Y:S01]  /*1e30*/  UMOV UR11, UR26 ;  /* 0x0000001a000b7c82 */ /* 0x000fe20008000000 */
[----:B------:R-:W-:Y:S01]  /*1e40*/  UIADD3 UR21, UPT, UPT, UR21, 0x1, URZ ;  /* 0x0000000115157890 */ /* 0x000fe2000fffe0ff */
[----:B------:R-:W-:-:S03]  /*1e50*/  UMOV UR34, UR6 ;  /* 0x0000000600227c82 */ /* 0x000fc60008000000 */
[----:B------:R-:W-:Y:S01]  /*1e60*/  UISETP.NE.AND UP0, UPT, UR21, UR29, UPT ;  /* 0x0000001d1500728c */ /* 0x000fe2000bf05270 */
[----:B------:R1:W-:Y:S01]  /*1e70*/  UTMALDG.3D [UR16], [UR32], desc[UR30] ;  /* 0x00001e10200075b4 */ /* 0x0003e20008011000 */
[----:B------:R1:W-:Y:S07]  /*1e80*/  UTMALDG.3D [UR8], [UR32], desc[UR30] ;  /* 0x00001e08200075b4 */ /* 0x0003ee0008011000 */
[----:B------:R-:W-:Y:S05]  /*1e90*/  BRA.U UP0, `(.L_x_32) ;  /* 0xfffffffd00487547 */ /* 0x000fea000b83ffff */
.L_x_27:
[C---:B-1----:R-:W-:Y:S01]  /*1ea0*/  LEA R2, R14.reuse, UR4, 0x3 ;  /* 0x000000040e027c11 */ /* 0x042fe2000f8e18ff */
[----:B------:R-:W-:Y:S01]  /*1eb0*/  NOP ;  /* 0x0000000000007918 */ /* 0x000fe20000000000 */
[----:B--2---:R-:W-:Y:S02]  /*1ec0*/  SHF.L.U32 R3, R13, 0x1f, RZ ;  /* 0x0000001f0d037819 */ /* 0x004fe400000006ff */
[----:B------:R-:W-:Y:S02]  /*1ed0*/  LEA R4, R14, UR4, 0x4 ;  /* 0x000000040e047c11 */ /* 0x000fe4000f8e20ff */
[----:B------:R-:W1:Y:S02]  /*1ee0*/  SYNCS.PHASECHK.TRANS64.TRYWAIT P0, [R2+URZ+0x130], R3 ;  /* 0x00013003020075a7 */ /* 0x000e6400080011ff */
[----:B-1----:R-:W-:Y:S05]  /*1ef0*/  @!P0 BRA `(.L_x_33) ;  /* 0x0000009800188947 */ /* 0x002fea0003800000 */
.L_x_140:
[----:B------:R-:W2:Y:S01]  /*1f00*/  LDS.128 R4, [R4+0x1a0] ;  /* 0x0001a00004047984 */ /* 0x000ea20000000c00 */
[----:B---3--:R-:W-:Y:S01]  /*1f10*/  ISETP.GE.AND P0, PT, R72, 0x1, PT ;  /* 0x000000014800780c */ /* 0x008fe20003f06270 */
[----:B-1----:R-:W-:Y:S01]  /*1f20*/  VIADD R2, R2, 0x140 ;  /* 0x0000014002027836 */ /* 0x002fe20000000000 */
[----:B------:R-:W-:Y:S01]  /*1f30*/  @!PT LDS RZ, [RZ] ;  /* 0x00000000fffff984 */ /* 0x000fe20000000800 */
[----:B------:R-:W-:Y:S01]  /*1f40*/  @!PT LDS RZ, [RZ] ;  /* 0x00000000fffff984 */ /* 0x000fe20000000800 */
[----:B------:R-:W-:Y:S01]  /*1f50*/  @!PT LDS RZ, [RZ] ;  /* 0x00000000fffff984 */ /* 0x000fe20000000800 */
[----:B------:R-:W-:Y:S01]  /*1f60*/  @!PT LDS RZ, [RZ] ;  /* 0x00000000fffff984 */ /* 0x000fe20000000800 */
[----:B------:R1:W-:Y:S06]  /*1f70*/  MEMBAR.ALL.CTA ;  /* 0x0000000000007992 */ /* 0x0003ec0000008000 */
[----:B-1----:R-:W1:Y:S01]  /*1f80*/  FENCE.VIEW.ASYNC.S ;  /* 0x00000000000073c6 */ /* 0x002e620000000000 */
[----:B------:R-:W-:-:S04]  /*1f90*/  PRMT R2, RZ, 0x654, R2 ;  /* 0x00000654ff027816 */ /* 0x000fc80000000002 */
[----:B-1----:R1:W-:Y:S01]  /*1fa0*/  SYNCS.ARRIVE.TRANS64.RED.A1T0 RZ, [R2+URZ], RZ ;  /* 0x000000ff02ff79a7 */ /* 0x0023e200081004ff */
[----:B--2---:R-:W-:-:S13]  /*1fb0*/  LOP3.LUT P2, RZ, R6, 0x1, RZ, 0xc0, !PT ;  /* 0x0000000106ff7812 */ /* 0x004fda000784c0ff */
[----:B------:R-:W-:Y:S01]  /*1fc0*/  @P2 SHF.R.U32.HI R3, RZ, 0x10, R5 ;  /* 0x00000010ff032819 */ /* 0x000fe20000011605 */
[----:B------:R-:W-:Y:S01]  /*1fd0*/  VOTEU.ANY UP0, P2 ;  /* 0x0000000000ff7886 */ /* 0x000fe20001000100 */
[----:B------:R-:W-:Y:S02]  /*1fe0*/  @P2 MOV R11, R4 ;  /* 0x00000004000b2202 */ /* 0x000fe40000000f00 */
[----:B------:R-:W-:Y:S02]  /*1ff0*/  @P2 R2UR.BROADCAST UR8, R3 ;  /* 0x00000000030822ca */ /* 0x000fe400008e0000 */
[----:B------:R-:W-:-:S11]  /*2000*/  @P2 LOP3.LUT R8, R5, 0xffff, RZ, 0xc0, !PT ;  /* 0x0000ffff05082812 */ /* 0x000fd600078ec0ff */
[----:B------:R-:W-:Y:S01]  /*2010*/  @UP0 UMOV UR36, UR8 ;  /* 0x0000000800240c82 */ /* 0x000fe20008000000 */
[----:B-1----:R-:W-:Y:S05]  /*2020*/  @!P0 BRA `(.L_x_34) ;  /* 0x0000000000b88947 */ /* 0x002fea0003800000 */
[----:B------:R-:W4:Y:S01]  /*2030*/  LDC.64 R4, c[0x0][0xb18] ;  /* 0x0002c600ff047b82 */ /* 0x000f220000000a00 */
[----:B------:R-:W-:-:S07]  /*2040*/  ISETP.NE.AND P3, PT, R72, 0x1, PT ;  /* 0x000000014800780c */ /* 0x000fce0003f65270 */
[----:B------:R-:W1:Y:S08]  /*2050*/  LDC.64 R6, c[0x0][0xb10] ;  /* 0x0002c400ff067b82 */ /* 0x000e700000000a00 */
[----:B------:R-:W2:Y:S08]  /*2060*/  LDC R16, c[0x0][0xb20] ;  /* 0x0002c800ff107b82 */ /* 0x000eb00000000800 */
[----:B------:R-:W3:Y:S01]  /*2070*/  LDC R18, c[0x0][0xb0c] ;  /* 0x0002c300ff127b82 */ /* 0x000ee20000000800 */
[----:B----4-:R-:W-:Y:S01]  /*2080*/  IMAD.HI.U32 R17, R0, R5, RZ ;  /* 0x0000000500117227 */ /* 0x010fe200078e00ff */
[----:B------:R-:W-:-:S03]  /*2090*/  ISETP.NE.AND P0, PT, R4, 0x1, PT ;  /* 0x000000010400780c */ /* 0x000fc60003f05270 */
[----:B------:R-:W-:-:S03]  /*20a0*/  IMAD.HI.U32 R5, R8, R5, RZ ;  /* 0x0000000508057227 */ /* 0x000fc600078e00ff */
[----:B------:R-:W4:Y:S01]  /*20b0*/  LDC.64 R2, c[0x0][0xb28] ;  /* 0x0002ca00ff027b82 */ /* 0x000f220000000a00 */
[----:B-1----:R-:W-:-:S04]  /*20c0*/  IMAD.HI.U32 R20, R9, R6, RZ ;  /* 0x0000000609147227 */ /* 0x002fc800078e00ff */
[----:B------:R-:W-:Y:S01]  /*20d0*/  IMAD.HI.U32 R22, R11, R6, RZ ;  /* 0x000000060b167227 */ /* 0x000fe200078e00ff */
[----:B------:R-:W-:Y:S02]  /*20e0*/  SHF.R.U32.HI R20, RZ, R7, R20 ;  /* 0x00000007ff147219 */ /* 0x000fe40000011614 */
[-C--:B--2---:R-:W-:Y:S02]  /*20f0*/  SHF.R.U32.HI R17, RZ, R16.reuse, R17 ;  /* 0x00000010ff117219 */ /* 0x084fe40000011611 */
[----:B------:R-:W-:Y:S02]  /*2100*/  SHF.R.U32.HI R5, RZ, R16, R5 ;  /* 0x00000010ff057219 */ /* 0x000fe40000011605 */
[----:B------:R-:W-:Y:S02]  /*2110*/  SEL R17, R0, R17, !P0 ;  /* 0x0000001100117207 */ /* 0x000fe40004000000 */
[----:B------:R-:W-:Y:S02]  /*2120*/  SHF.R.U32.HI R22, RZ, R7, R22 ;  /* 0x00000007ff167219 */ /* 0x000fe40000011616 */
[----:B---3--:R-:W-:-:S02]  /*2130*/  ISETP.NE.AND P1, PT, R18, 0x1, PT ;  /* 0x000000011200780c */ /* 0x008fc40003f25270 */
[----:B------:R-:W-:Y:S02]  /*2140*/  SEL R5, R8, R5, !P0 ;  /* 0x0000000508057207 */ /* 0x000fe40004000000 */
[----:B------:R-:W-:Y:S02]  /*2150*/  SEL R19, R9, R20, !P1 ;  /* 0x0000001409137207 */ /* 0x000fe40004800000 */
[----:B------:R-:W-:Y:S01]  /*2160*/  SEL R7, R11, R22, !P1 ;  /* 0x000000160b077207 */ /* 0x000fe20004800000 */
[----:B----4-:R-:W-:-:S04]  /*2170*/  IMAD.HI.U32 R20, R17, R2, RZ ;  /* 0x0000000211147227 */ /* 0x010fc800078e00ff */
[----:B------:R-:W-:Y:S01]  /*2180*/  IMAD.HI.U32 R6, R19, R2, RZ ;  /* 0x0000000213067227 */ /* 0x000fe200078e00ff */
[----:B------:R-:W-:-:S04]  /*2190*/  @P3 SHF.R.U32.HI R17, RZ, R3, R20 ;  /* 0x00000003ff113219 */ /* 0x000fc80000011614 */
[----:B------:R-:W-:Y:S01]  /*21a0*/  @P3 SHF.R.U32.HI R19, RZ, R3, R6 ;  /* 0x00000003ff133219 */ /* 0x000fe20000011606 */
[----:B------:R-:W-:-:S04]  /*21b0*/  IMAD R17, R72, R17, RZ ;  /* 0x0000001148117224 */ /* 0x000fc800078e02ff */
[----:B------:R-:W-:Y:S01]  /*21c0*/  IMAD R6, R72, R19, RZ ;  /* 0x0000001348067224 */ /* 0x000fe200078e02ff */
[C---:B------:R-:W-:Y:S02]  /*21d0*/  ISETP.GE.AND P0, PT, R5.reuse, R17, PT ;  /* 0x000000110500720c */ /* 0x040fe40003f06270 */
[----:B------:R-:W-:Y:S02]  /*21e0*/  IADD3 R17, PT, PT, -R5, RZ, RZ ;  /* 0x000000ff05117210 */ /* 0x000fe40007ffe1ff */
[----:B------:R-:W-:Y:S01]  /*21f0*/  ISETP.GE.OR P0, PT, R7, R6, P0 ;  /* 0x000000060700720c */ /* 0x000fe20000706670 */
[----:B------:R-:W-:-:S04]  /*2200*/  IMAD.HI.U32 R6, R5, R2, RZ ;  /* 0x0000000205067227 */ /* 0x000fc800078e00ff */
[----:B------:R-:W-:Y:S01]  /*2210*/  IMAD R8, R4, R17, R8 ;  /* 0x0000001104087224 */ /* 0x000fe200078e0208 */
[----:B------:R-:W-:-:S04]  /*2220*/  SHF.R.U32.HI R6, RZ, R3, R6 ;  /* 0x00000003ff067219 */ /* 0x000fc80000011606 */
[----:B------:R-:W-:-:S03]  /*2230*/  SEL R6, R5, R6, !P3 ;  /* 0x0000000605067207 */ /* 0x000fc60005800000 */
[----:B------:R-:W-:-:S04]  /*2240*/  @!P0 IMAD.HI.U32 R16, R7, R2, RZ ;  /* 0x0000000207108227 */ /* 0x000fc800078e00ff */
[----:B------:R-:W-:Y:S01]  /*2250*/  IMAD.MOV R2, RZ, RZ, -R6 ;  /* 0x000000ffff027224 */ /* 0x000fe200078e0a06 */
[----:B------:R-:W-:-:S03]  /*2260*/  @!P0 SHF.R.U32.HI R16, RZ, R3, R16 ;  /* 0x00000003ff108219 */ /* 0x000fc60000011610 */
[----:B------:R-:W-:Y:S01]  /*2270*/  IMAD R2, R72, R2, R5 ;  /* 0x0000000248027224 */ /* 0x000fe200078e0205 */
        /* <DEDUP_REMOVED lines=9> */
.L_x_34:
[----:B------:R-:W1:Y:S02]  /*2310*/  LDCU UR8, c[0x0][0xb30] ;  /* 0x00016600ff0877ac */ /* 0x000e640008000800 */
[----:B-1----:R-:W-:-:S09]  /*2320*/  UISETP.NE.AND UP0, UPT, UR8, 0x1, UPT ;  /* 0x000000010800788c */ /* 0x002fd2000bf05270 */
[----:B------:R-:W-:Y:S05]  /*2330*/  BRA.U UP0, `(.L_x_35) ;  /* 0x0000000100407547 */ /* 0x000fea000b800000 */
[----:B------:R-:W1:Y:S08]  /*2340*/  LDC.64 R4, c[0x0][0xb10] ;  /* 0x0002c400ff047b82 */ /* 0x000e700000000a00 */
[----:B------:R-:W2:Y:S08]  /*2350*/  LDC.64 R2, c[0x0][0xb18] ;  /* 0x0002c600ff027b82 */ /* 0x000eb00000000a00 */
[----:B------:R-:W3:Y:S08]  /*2360*/  LDC R6, c[0x0][0xb20] ;  /* 0x0002c800ff067b82 */ /* 0x000ef00000000800 */
[----:B------:R-:W4:Y:S01]  /*2370*/  LDC R16, c[0x0][0xb0c] ;  /* 0x0002c300ff107b82 */ /* 0x000f220000000800 */
[----:B-1----:R-:W-:-:S05]  /*2380*/  IMAD.HI.U32 R4, R11, R4, RZ ;  /* 0x000000040b047227 */ /* 0x002fca00078e00ff */
[----:B------:R-:W-:Y:S01]  /*2390*/  SHF.R.U32.HI R4, RZ, R5, R4 ;  /* 0x00000005ff047219 */ /* 0x000fe20000011604 */
[----:B--2---:R-:W-:Y:S01]  /*23a0*/  IMAD.HI.U32 R3, R8, R3, RZ ;  /* 0x0000000308037227 */ /* 0x004fe200078e00ff */
[----:B------:R-:W-:-:S04]  /*23b0*/  ISETP.NE.AND P0, PT, R2, 0x1, PT ;  /* 0x000000010200780c */ /* 0x000fc80003f05270 */
[----:B---3--:R-:W-:-:S04]  /*23c0*/  SHF.R.U32.HI R3, RZ, R6, R3 ;  /* 0x00000006ff037219 */ /* 0x008fc80000011603 */
[----:B------:R-:W-:Y:S02]  /*23d0*/  SEL R3, R8, R3, !P0 ;  /* 0x0000000308037207 */ /* 0x000fe40004000000 */
[----:B----4-:R-:W-:-:S04]  /*23e0*/  ISETP.NE.AND P1, PT, R16, 0x1, PT ;  /* 0x000000011000780c */ /* 0x010fc80003f25270 */
[----:B------:R-:W-:-:S05]  /*23f0*/  SEL R4, R11, R4, !P1 ;  /* 0x000000040b047207 */ /* 0x000fca0004800000 */
[----:B------:R-:W-:Y:S02]  /*2400*/  IMAD.IADD R5, R3, 0x1, -R4 ;  /* 0x0000000103057824 */ /* 0x000fe400078e0a04 */
[----:B------:R-:W-:Y:S02]  /*2410*/  IMAD.IADD R3, R4, 0x1, -R3 ;  /* 0x0000000104037824 */ /* 0x000fe400078e0a03 */
[----:B------:R-:W-:Y:S02]  /*2420*/  IMAD R11, R5, R16, R11 ;  /* 0x00000010050b7224 */ /* 0x000fe400078e020b */
[----:B------:R-:W-:-:S07]  /*2430*/  IMAD R8, R3, R2, R8 ;  /* 0x0000000203087224 */ /* 0x000fce00078e0208 */
.L_x_35:
[----:B------:R-:W-:Y:S01]  /*2440*/  VIADD R14, R14, 0x1 ;  /* 0x000000010e0e7836 */ /* 0x000fe20000000000 */
[----:B------:R-:W-:Y:S01]  /*2450*/  PLOP3.LUT P1, PT, PT, PT, PT, 0x80, 0x8 ;  /* 0x000000000008781c */ /* 0x000fe20003f2f070 */
[----:B------:R-:W-:Y:S02]  /*2460*/  IMAD.IADD R21, R11, 0x1, R170 ;  /* 0x000000010b157824 */ /* 0x000fe400078e02aa */
[----:B------:R-:W-:Y:S01]  /*2470*/  IMAD.IADD R20, R8, 0x1, R147 ;  /* 0x0000000108147824 */ /* 0x000fe200078e0293 */
[----:B------:R-:W-:-:S04]  /*2480*/  ISETP.NE.AND P0, PT, R14, 0x2, PT ;  /* 0x000000020e00780c */ /* 0x000fc80003f05270 */
[----:B------:R-:W-:Y:S02]  /*2490*/  SEL R2, RZ, 0x1, P0 ;  /* 0x00000001ff027807 */ /* 0x000fe40000000000 */
[----:B------:R-:W-:Y:S02]  /*24a0*/  SEL R14, R14, RZ, P0 ;  /* 0x000000ff0e0e7207 */ /* 0x000fe40000000000 */
[----:B------:R-:W-:Y:S01]  /*24b0*/  LOP3.LUT R13, R13, R2, RZ, 0x3c, !PT ;  /* 0x000000020d0d7212 */ /* 0x000fe200078e3cff */
[----:B------:R-:W-:Y:S06]  /*24c0*/  @P2 BRA `(.L_x_36) ;  /* 0xfffffff000682947 */ /* 0x000fec000383ffff */
[----:B------:R-:W-:Y:S01]  /*24d0*/  UIADD3 UR4, UPT, UPT, UR4, 0x70, URZ ;  /* 0x0000007004047890 */ /* 0x000fe2000fffe0ff */
[----:B------:R-:W-:-:S03]  /*24e0*/  SHF.L.U32 R3, R15, 0x1f, RZ ;  /* 0x0000001f0f037819 */ /* 0x000fc600000006ff */
[----:B------:R-:W-:-:S09]  /*24f0*/  ULEA UR5, UR6, UR4, 0x3 ;  /* 0x0000000406057291 */ /* 0x000fd2000f8e18ff */
[----:B------:R-:W1:Y:S02]  /*2500*/  SYNCS.PHASECHK.TRANS64.TRYWAIT P0, [UR5], R3 ;  /* 0x00000003ff0075a7 */ /* 0x000e640008001105 */
[----:B-1----:R-:W-:Y:S05]  /*2510*/  @!P0 BRA `(.L_x_37) ;  /* 0x0000009000a48947 */ /* 0x002fea0003800000 */
.L_x_142:
[----:B------:R-:W-:-:S04]  /*2520*/  UIADD3 UR6, UPT, UPT, UR6, 0x1, URZ ;  /* 0x0000000106067890 */ /* 0x000fc8000fffe0ff */
[----:B------:R-:W-:-:S04]  /*2530*/  UISETP.NE.AND UP0, UPT, UR6, 0xe, UPT ;  /* 0x0000000e0600788c */ /* 0x000fc8000bf05270 */
[----:B------:R-:W-:Y:S02]  /*2540*/  USEL UR7, URZ, 0x1, UP0 ;  /* 0x00000001ff077887 */ /* 0x000fe40008000000 */
[----:B------:R-:W-:-:S04]  /*2550*/  USEL UR6, UR6, URZ, UP0 ;  /* 0x000000ff06067287 */ /* 0x000fc80008000000 */
[----:B------:R-:W-:Y:S01]  /*2560*/  ULEA UR5, UR6, UR4, 0x3 ;  /* 0x0000000406057291 */ /* 0x000fe2000f8e18ff */
[----:B------:R-:W-:-:S04]  /*2570*/  LOP3.LUT R2, R15, UR7, RZ, 0x3c, !PT ;  /* 0x000000070f027c12 */ /* 0x000fc8000f8e3cff */
[----:B-1----:R-:W-:-:S04]  /*2580*/  SHF.L.U32 R3, R2, 0x1f, RZ ;  /* 0x0000001f02037819 */ /* 0x002fc800000006ff */
[----:B------:R-:W1:Y:S02]  /*2590*/  SYNCS.PHASECHK.TRANS64.TRYWAIT P0, [UR5], R3 ;  /* 0x00000003ff0075a7 */ /* 0x000e640008001105 */
[----:B-1----:R-:W-:Y:S05]  /*25a0*/  @!P0 BRA `(.L_x_38) ;  /* 0x0000009000988947 */ /* 0x002fea0003800000 */
.L_x_144:
        /* <DEDUP_REMOVED lines=9> */
.L_x_146:
        /* <DEDUP_REMOVED lines=9> */
.L_x_148:
        /* <DEDUP_REMOVED lines=9> */
.L_x_150:
        /* <DEDUP_REMOVED lines=9> */
.L_x_152:
        /* <DEDUP_REMOVED lines=9> */
.L_x_154:
        /* <DEDUP_REMOVED lines=9> */
.L_x_156:
        /* <DEDUP_REMOVED lines=9> */
.L_x_158:
        /* <DEDUP_REMOVED lines=9> */
.L_x_160:
        /* <DEDUP_REMOVED lines=9> */
.L_x_162:
        /* <DEDUP_REMOVED lines=9> */
.L_x_164:
        /* <DEDUP_REMOVED lines=9> */
.L_x_166:
[----:B------:R-:W-:-:S04]  /*2be0*/  UIADD3 UR6, UPT, UPT, UR6, 0x1, URZ ;  /* 0x0000000106067890 */ /* 0x000fc8000fffe0ff */
[----:B------:R-:W-:-:S04]  /*2bf0*/  UISETP.NE.AND UP0, UPT, UR6, 0xe, UPT ;  /* 0x0000000e0600788c */ /* 0x000fc8000bf05270 */
[----:B------:R-:W-:Y:S02]  /*2c00*/  USEL UR5, URZ, 0x1, UP0 ;  /* 0x00000001ff057887 */ /* 0x000fe40008000000 */
[----:B------:R-:W-:-:S04]  /*2c10*/  USEL UR6, UR6, URZ, UP0 ;  /* 0x000000ff06067287 */ /* 0x000fc80008000000 */
[----:B------:R-:W-:Y:S01]  /*2c20*/  ULEA UR6, UR6, UR4, 0x3 ;  /* 0x0000000406067291 */ /* 0x000fe2000f8e18ff */
[----:B-1----:R-:W-:-:S04]  /*2c30*/  LOP3.LUT R3, R2, UR5, RZ, 0x3c, !PT ;  /* 0x0000000502037c12 */ /* 0x002fc8000f8e3cff */
[----:B------:R-:W-:Y:S01]  /*2c40*/  SHF.L.U32 R3, R3, 0x1f, RZ ;  /* 0x0000001f03037819 */ /* 0x000fe200000006ff */
[----:B----4-:R-:W-:-:S07]  /*2c50*/  IMAD.U32 R0, RZ, RZ, UR6 ;  /* 0x00000006ff007e24 */ /* 0x010fce000f8e00ff */
.L_x_50:
[----:B-1----:R1:W2:Y:S02]  /*2c60*/  SYNCS.PHASECHK.TRANS64.TRYWAIT P0, [R0+URZ], R3 ;  /* 0x00000003000075a7 */ /* 0x0022a400080011ff */
[----:B--2---:R-:W-:Y:S05]  /*2c70*/  @!P0 NANOSLEEP.SYNCS 0x989680 ;  /* 0x009896800000895d */ /* 0x004fea0003900000 */
[----:B------:R-:W2:Y:S02]  /*2c80*/  @!P0 SYNCS.PHASECHK.TRANS64 P0, [R0+URZ], R3 ;  /* 0x00000003000085a7 */ /* 0x000ea400080010ff */
[----:B--2---:R-:W-:Y:S05]  /*2c90*/  @P0 EXIT ;  /* 0x000000000000094d */ /* 0x004fea0003800000 */
[----:B------:R-:W-:Y:S05]  /*2ca0*/  BRA `(.L_x_50) ;  /* 0xfffffffc00ec7947 */ /* 0x000fea000383ffff */
.L_x_18:
[----:B------:R-:W-:-:S04]  /*2cb0*/  UISETP.NE.AND UP1, UPT, UR37, URZ, UPT ;  /* 0x000000ff2500728c */ /* 0x000fc8000bf25270 */
[----:B------:R-:W-:-:S09]  /*2cc0*/  UISETP.NE.OR UP1, UPT, UR8, 0x1, UP1 ;  /* 0x000000010800788c */ /* 0x000fd20008f25670 */
[----:B------:R-:W-:Y:S05]  /*2cd0*/  BRA.U UP1, `(.L_x_51) ;  /* 0x0000000501487547 */ /* 0x000fea000b800000 */
[----:B------:R-:W-:Y:S01]  /*2ce0*/  ISETP.NE.AND P2, PT, R2, RZ, PT ;  /* 0x000000ff0200720c */ /* 0x000fe20003f45270 */
[----:B------:R-:W-:Y:S01]  /*2cf0*/  IMAD.MOV.U32 R12, RZ, RZ, 0x1 ;  /* 0x00000001ff0c7424 */ /* 0x000fe200078e00ff */
[----:B------:R-:W-:Y:S02]  /*2d00*/  CS2R R10, SRZ ;  /* 0x00000000000a7805 */ /* 0x000fe4000001ff00 */
[----:B------:R-:W-:Y:S01]  /*2d10*/  CS2R R8, SRZ ;  /* 0x0000000000087805 */ /* 0x000fe2000001ff00 */
[----:B------:R-:W-:Y:S01]  /*2d20*/  UMOV UR4, 0x400 ;  /* 0x0000040000047882 */ /* 0x000fe20000000000 */
[----:B------:R-:W-:Y:S01]  /*2d30*/  UMOV UR6, URZ ;  /* 0x000000ff00067c82 */ /* 0x000fe20008000000 */
[----:B------:R-:W-:-:S12]  /*2d40*/  ULEA UR37, UR37, UR4, 0x18 ;  /* 0x0000000425257291 */ /* 0x000fd8000f8ec0ff */
.L_x_55:
[----:B------:R-:W-:Y:S02]  /*2d50*/  LEA R0, R8, UR37, 0x3 ;  /* 0x0000002508007c11 */ /* 0x000fe4000f8e18ff */
[----:B------:R-:W-:-:S03]  /*2d60*/  SHF.L.U32 R5, R9, 0x1f, RZ ;  /* 0x0000001f09057819 */ /* 0x000fc600000006ff */
[----:B------:R-:W-:Y:S01]  /*2d70*/  VIADD R4, R0, 0x180 ;  /* 0x0000018000047836 */ /* 0x000fe20000000000 */
[----:B------:R-:W1:Y:S02]  /*2d80*/  SYNCS.PHASECHK.TRANS64.TRYWAIT P0, [R0+URZ+0x170], R5 ;  /* 0x00017005000075a7 */ /* 0x000e6400080011ff */
[----:B-1----:R-:W-:Y:S05]  /*2d90*/  @!P0 BRA `(.L_x_52) ;  /* 0x0000008c00bc8947 */ /* 0x002fea0003800000 */
.L_x_167:
[----:B------:R-:W-:Y:S01]  /*2da0*/  ULEA UR5, UR6, UR37, 0x3 ;  /* 0x0000002506057291 */ /* 0x000fe2000f8e18ff */
[----:B------:R-:W-:Y:S02]  /*2db0*/  PRMT R4, RZ, 0x654, R4 ;  /* 0x00000654ff047816 */ /* 0x000fe40000000004 */
[----:B-1----:R-:W-:Y:S01]  /*2dc0*/  SHF.L.U32 R5, R12, 0x1f, RZ ;  /* 0x0000001f0c057819 */ /* 0x002fe200000006ff */
[----:B------:R-:W-:Y:S01]  /*2dd0*/  UIADD3 UR4, UPT, UPT, UR5, 0x130, URZ ;  /* 0x0000013005047890 */ /* 0x000fe2000fffe0ff */
[----:B------:R1:W-:Y:S05]  /*2de0*/  SYNCS.ARRIVE.TRANS64.RED.A1T0 RZ, [R4+URZ], RZ ;  /* 0x000000ff04ff79a7 */ /* 0x0003ea00081004ff */
[----:B------:R-:W-:Y:S01]  /*2df0*/  IMAD.U32 R7, RZ, RZ, UR4 ;  /* 0x00000004ff077e24 */ /* 0x000fe2000f8e00ff */
[----:B------:R-:W2:Y:S04]  /*2e00*/  SYNCS.PHASECHK.TRANS64.TRYWAIT P0, [UR5+0x140], R5 ;  /* 0x00014005ff0075a7 */ /* 0x000ea80008001105 */
[----:B------:R-:W-:Y:S01]  /*2e10*/  PRMT R6, R2, 0x654, R7 ;  /* 0x0000065402067816 */ /* 0x000fe20000000007 */
[----:B-1----:R-:W-:Y:S01]  /*2e20*/  @!P2 IMAD.MOV.U32 R4, RZ, RZ, 0x10 ;  /* 0x00000010ff04a424 */ /* 0x002fe200078e00ff */
[----:B--2---:R-:W-:Y:S06]  /*2e30*/  @!P0 BRA `(.L_x_53) ;  /* 0x0000008c00a88947 */ /* 0x004fec0003800000 */
.L_x_169:
[----:B------:R-:W-:Y:S01]  /*2e40*/  ULEA UR4, UR6, UR37, 0x4 ;  /* 0x0000002506047291 */ /* 0x000fe2000f8e20ff */
[----:B------:R-:W-:Y:S01]  /*2e50*/  SEL R3, R6, R3, !P2 ;  /* 0x0000000306037207 */ /* 0x000fe20005000000 */
[----:B------:R-:W-:Y:S01]  /*2e60*/  UIADD3 UR5, UPT, UPT, UR5, 0x130, URZ ;  /* 0x0000013005057890 */ /* 0x000fe2000fffe0ff */
[----:B-1----:R-:W-:Y:S01]  /*2e70*/  LEA R0, R11, UR37, 0x3 ;  /* 0x000000250b007c11 */ /* 0x002fe2000f8e18ff */
[----:B------:R-:W-:Y:S01]  /*2e80*/  UIADD3 UR4, UPT, UPT, UR4, 0x1a0, URZ ;  /* 0x000001a004047890 */ /* 0x000fe2000fffe0ff */
[----:B------:R-:W-:Y:S01]  /*2e90*/  SHF.L.U32 R5, R10, 0x1f, RZ ;  /* 0x0000001f0a057819 */ /* 0x000fe200000006ff */
[----:B------:R1:W-:Y:S01]  /*2ea0*/  @!P2 SYNCS.ARRIVE.TRANS64.RED RZ, [R3+URZ], R4 ;  /* 0x0000000403ffa9a7 */ /* 0x0003e200080004ff */
[----:B------:R-:W-:Y:S01]  /*2eb0*/  UIADD3 UR6, UPT, UPT, UR6, 0x1, URZ ;  /* 0x0000000106067890 */ /* 0x000fe2000fffe0ff */
[----:B------:R-:W-:-:S03]  /*2ec0*/  VIADD R8, R8, 0x1 ;  /* 0x0000000108087836 */ /* 0x000fc60000000000 */
[----:B------:R-:W-:Y:S02]  /*2ed0*/  UISETP.NE.AND UP0, UPT, UR6, 0x2, UPT ;  /* 0x000000020600788c */ /* 0x000fe4000bf05270 */
[----:B------:R-:W-:Y:S06]  /*2ee0*/  UGETNEXTWORKID.BROADCAST [UR4], [UR5] ;  /* 0x00000000040073ca */ /* 0x000fec0008000100 */
[----:B------:R-:W-:Y:S01]  /*2ef0*/  USEL UR4, URZ, 0x1, UP0 ;  /* 0x00000001ff047887 */ /* 0x000fe20008000000 */
[----:B------:R-:W-:Y:S01]  /*2f00*/  ISETP.NE.AND P0, PT, R8, 0x2, PT ;  /* 0x000000020800780c */ /* 0x000fe20003f05270 */
[----:B------:R-:W-:Y:S01]  /*2f10*/  USEL UR6, UR6, URZ, UP0 ;  /* 0x000000ff06067287 */ /* 0x000fe20008000000 */
[----:B------:R-:W2:Y:S03]  /*2f20*/  SYNCS.PHASECHK.TRANS64.TRYWAIT P1, [R0+URZ+0x130], R5 ;  /* 0x00013005000075a7 */ /* 0x000ea600080211ff */
[----:B------:R-:W-:Y:S01]  /*2f30*/  LOP3.LUT R12, R12, UR4, RZ, 0x3c, !PT ;  /* 0x000000040c0c7c12 */ /* 0x000fe2000f8e3cff */
[----:B-12---:R-:W-:Y:S07]  /*2f40*/  @!P1 BRA `(.L_x_54) ;  /* 0x0000008c007c9947 */ /* 0x006fee0003800000 */
.L_x_170:
[C---:B------:R-:W-:Y:S01]  /*2f50*/  LEA R4, R11.reuse, UR37, 0x4 ;  /* 0x000000250b047c11 */ /* 0x040fe2000f8e20ff */
[----:B-1----:R-:W-:Y:S01]  /*2f60*/  VIADD R0, R0, 0x140 ;  /* 0x0000014000007836 */ /* 0x002fe20000000000 */
[----:B------:R-:W-:Y:S01]  /*2f70*/  SEL R8, R8, RZ, P0 ;  /* 0x000000ff08087207 */ /* 0x000fe20000000000 */
[----:B------:R-:W-:-:S03]  /*2f80*/  VIADD R11, R11, 0x1 ;  /* 0x000000010b0b7836 */ /* 0x000fc60000000000 */
[----:B------:R-:W1:Y:S01]  /*2f90*/  LDS.128 R4, [R4+0x1a0] ;  /* 0x0001a00004047984 */ /* 0x000e620000000c00 */
[----:B------:R-:W-:Y:S02]  /*2fa0*/  PRMT R0, RZ, 0x654, R0 ;  /* 0x00000654ff007816 */ /* 0x000fe40000000000 */
[C---:B------:R-:W-:Y:S01]  /*2fb0*/  ISETP.NE.AND P1, PT, R11.reuse, 0x2, PT ;  /* 0x000000020b00780c */ /* 0x040fe20003f25270 */
[----:B------:R-:W-:Y:S01]  /*2fc0*/  @!PT LDS RZ, [RZ] ;  /* 0x00000000fffff984 */ /* 0x000fe20000000800 */
[----:B------:R-:W-:Y:S01]  /*2fd0*/  @!PT LDS RZ, [RZ] ;  /* 0x00000000fffff984 */ /* 0x000fe20000000800 */
[----:B------:R-:W-:Y:S01]  /*2fe0*/  @!PT LDS RZ, [RZ] ;  /* 0x00000000fffff984 */ /* 0x000fe20000000800 */
[----:B------:R-:W-:Y:S01]  /*2ff0*/  @!PT LDS RZ, [RZ] ;  /* 0x00000000fffff984 */ /* 0x000fe20000000800 */
[----:B------:R2:W-:Y:S06]  /*3000*/  MEMBAR.ALL.CTA ;  /* 0x0000000000007992 */ /* 0x0005ec0000008000 */
[----:B--2---:R-:W2:Y:S01]  /*3010*/  FENCE.VIEW.ASYNC.S ;  /* 0x00000000000073c6 */ /* 0x004ea20000000000 */
[----:B------:R-:W-:Y:S01]  /*3020*/  SEL R11, R11, RZ, P1 ;  /* 0x000000ff0b0b7207 */ /* 0x000fe20000800000 */
[----:B--2---:R2:W-:Y:S01]  /*3030*/  SYNCS.ARRIVE.TRANS64.RED.A1T0 RZ, [R0+URZ], RZ ;  /* 0x000000ff00ff79a7 */ /* 0x0045e200081004ff */
[----:B-1----:R-:W-:-:S02]  /*3040*/  LOP3.LUT P3, RZ, R6, 0x1, RZ, 0xc0, !PT ;  /* 0x0000000106ff7812 */ /* 0x002fc4000786c0ff */
[----:B------:R-:W-:-:S04]  /*3050*/  SEL R5, RZ, 0x1, P1 ;  /* 0x00000001ff057807 */ /* 0x000fc80000800000 */
[----:B------:R-:W-:Y:S02]  /*3060*/  LOP3.LUT R10, R10, R5, RZ, 0x3c, !PT ;  /* 0x000000050a0a7212 */ /* 0x000fe400078e3cff */
[----:B--2---:R-:W-:-:S04]  /*3070*/  SEL R0, RZ, 0x1, P0 ;  /* 0x00000001ff007807 */ /* 0x004fc80000000000 */
[----:B------:R-:W-:Y:S01]  /*3080*/  LOP3.LUT R9, R9, R0, RZ, 0x3c, !PT ;  /* 0x0000000009097212 */ /* 0x000fe200078e3cff */
[----:B------:R-:W-:Y:S06]  /*3090*/  @P3 BRA `(.L_x_55) ;  /* 0xfffffffc002c3947 */ /* 0x000fec000383ffff */
[----:B------:R-:W-:Y:S01]  /*30a0*/  ULEA UR5, UR6, UR37, 0x3 ;  /* 0x0000002506057291 */ /* 0x000fe2000f8e18ff */
[----:B------:R-:W-:-:S08]  /*30b0*/  SHF.L.U32 R3, R12, 0x1f, RZ ;  /* 0x0000001f0c037819 */ /* 0x000fd000000006ff */
[----:B------:R-:W1:Y:S02]  /*30c0*/  SYNCS.PHASECHK.TRANS64 P0, [UR5+0x140], R3 ;  /* 0x00014003ff0075a7 */ /* 0x000e640008001005 */
[----:B-1----:R-:W-:Y:S05]  /*30d0*/  @P0 BRA `(.L_x_56) ;  /* 0x0000000000080947 */ /* 0x002fea0003800000 */
[----:B------:R-:W1:Y:S02]  /*30e0*/  SYNCS.PHASECHK.TRANS64.TRYWAIT P0, [UR5+0x140], R3 ;  /* 0x00014003ff0075a7 */ /* 0x000e640008001105 */
[----:B-1----:R-:W-:Y:S05]  /*30f0*/  @!P0 BRA `(.L_x_57) ;  /* 0x0000008c00248947 */ /* 0x002fea0003800000 */
.L_x_56:
[----:B------:R-:W-:-:S04]  /*3100*/  UIADD3 UR4, UPT, UPT, UR6, 0x1, URZ ;  /* 0x0000000106047890 */ /* 0x000fc8000fffe0ff */
[----:B------:R-:W-:-:S04]  /*3110*/  UISETP.NE.AND UP0, UPT, UR4, 0x2, UPT ;  /* 0x000000020400788c */ /* 0x000fc8000bf05270 */
[----:B------:R-:W-:Y:S02]  /*3120*/  USEL UR7, URZ, 0x1, UP0 ;  /* 0x00000001ff077887 */ /* 0x000fe40008000000 */
[----:B------:R-:W-:-:S04]  /*3130*/  USEL UR4, UR4, URZ, UP0 ;  /* 0x000000ff04047287 */ /* 0x000fc80008000000 */
[----:B------:R-:W-:Y:S01]  /*3140*/  ULEA UR4, UR4, UR37, 0x3 ;  /* 0x0000002504047291 */ /* 0x000fe2000f8e18ff */
[----:B-1----:R-:W-:-:S04]  /*3150*/  LOP3.LUT R3, R12, UR7, RZ, 0x3c, !PT ;  /* 0x000000070c037c12 */ /* 0x002fc8000f8e3cff */
[----:B------:R-:W-:-:S04]  /*3160*/  SHF.L.U32 R0, R3, 0x1f, RZ ;  /* 0x0000001f03007819 */ /* 0x000fc800000006ff */
[----:B------:R-:W1:Y:S02]  /*3170*/  SYNCS.PHASECHK.TRANS64 P0, [UR4+0x140], R0 ;  /* 0x00014000ff0075a7 */ /* 0x000e640008001004 */
[----:B-1----:R-:W-:Y:S05]  /*3180*/  @P0 EXIT ;  /* 0x000000000000094d */ /* 0x002fea0003800000 */
[----:B------:R-:W-:Y:S02]  /*3190*/  SHF.L.U32 R3, R3, 0x1f, RZ ;  /* 0x0000001f03037819 */ /* 0x000fe400000006ff */
[----:B------:R-:W-:-:S07]  /*31a0*/  MOV R0, UR4 ;  /* 0x0000000400007c02 */ /* 0x000fce0008000f00 */
.L_x_58:
[----:B-1----:R1:W2:Y:S02]  /*31b0*/  SYNCS.PHASECHK.TRANS64.TRYWAIT P0, [R0+URZ+0x140], R3 ;  /* 0x00014003000075a7 */ /* 0x0022a400080011ff */
[----:B--2---:R-:W-:Y:S05]  /*31c0*/  @!P0 NANOSLEEP.SYNCS 0x989680 ;  /* 0x009896800000895d */ /* 0x004fea0003900000 */
[----:B------:R-:W2:Y:S02]  /*31d0*/  @!P0 SYNCS.PHASECHK.TRANS64 P0, [R0+URZ+0x140], R3 ;  /* 0x00014003000085a7 */ /* 0x000ea400080010ff */
[----:B--2---:R-:W-:Y:S05]  /*31e0*/  @P0 EXIT ;  /* 0x000000000000094d */ /* 0x004fea0003800000 */
[----:B------:R-:W-:Y:S05]  /*31f0*/  BRA `(.L_x_58) ;  /* 0xfffffffc00ec7947 */ /* 0x000fea000383ffff */
.L_x_51:
[----:B------:R-:W-:-:S09]  /*3200*/  UISETP.NE.AND UP1, UPT, UR8, URZ, UPT ;  /* 0x000000ff0800728c */ /* 0x000fd2000bf25270 */
[----:B------:R-:W-:Y:S05]  /*3210*/  BRA.U UP1, `(.L_x_59) ;  /* 0x0000000d01187547 */ /* 0x000fea000b800000 */
[----:B------:R-:W-:Y:S01]  /*3220*/  UMOV UR4, 0x40 ;  /* 0x0000004000047882 */ /* 0x000fe20000000000 */
[----:B------:R-:W-:Y:S01]  /*3230*/  NOP ;  /* 0x0000000000007918 */ /* 0x000fe20000000000 */
[----:B------:R-:W-:Y:S01]  /*3240*/  ULEA UR4, UR37, UR4, 0x18 ;  /* 0x0000000425047291 */ /* 0x000fe2000f8ec0ff */
[----:B------:R-:W-:Y:S02]  /*3250*/  UMOV UR5, 0x400 ;  /* 0x0000040000057882 */ /* 0x000fe40000000000 */
[----:B------:R-:W-:-:S06]  /*3260*/  ULEA UR37, UR37, UR5, 0x18 ;  /* 0x0000000525257291 */ /* 0x000fcc000f8ec0ff */
[----:B------:R-:W1:Y:S02]  /*3270*/  LDS.U8 R0, [UR4+0x1c] ;  /* 0x00001c04ff007984 */ /* 0x000e640008000000 */
[----:B-1----:R-:W-:-:S13]  /*3280*/  ISETP.NE.AND P0, PT, R0, RZ, PT ;  /* 0x000000ff0000720c */ /* 0x002fda0003f05270 */
[----:B------:R-:W-:Y:S05]  /*3290*/  @P0 BRA `(.L_x_60) ;  /* 0x0000000000580947 */ /* 0x000fea0003800000 */
[----:B------:R-:W-:-:S13]  /*32a0*/  ELECT P0, URZ, PT ;  /* 0x0000000000ff782f */ /* 0x000fda0003800000 */
[----:B------:R-:W-:Y:S05]  /*32b0*/  @!P0 BRA `(.L_x_61) ;  /* 0x0000000000608947 */ /* 0x000fea0003800000 */
[----:B------:R-:W-:Y:S01]  /*32c0*/  UMOV UR5, 0x10 ;  /* 0x0000001000057882 */ /* 0x000fe20000000000 */
[----:B------:R-:W-:Y:S01]  /*32d0*/  HFMA2 R0, -RZ, RZ, 0, 5.9604644775390625e-08 ;  /* 0x00000001ff007431 */ /* 0x000fe200000001ff */
[----:B------:R-:W-:-:S03]  /*32e0*/  MOV R2, 0xffff ;  /* 0x0000ffff00027802 */ /* 0x000fc60000000f00 */
[----:B------:R-:W-:Y:S04]  /*32f0*/  DEPBAR.LE SB1, 0x36 ;  /* 0x00009d800000791a */ /* 0x000fe80000000000 */
[----:B------:R-:W1:Y:S02]  /*3300*/  UTCATOMSWS.FIND_AND_SET.ALIGN UP0, UR5, UR5 ;  /* 0x00000005000575e3 */ /* 0x000e640008000800 */
[----:B-1----:R-:W-:Y:S01]  /*3310*/  MOV R3, UR5 ;  /* 0x0000000500037c02 */ /* 0x002fe20008000f00 */
[----:B------:R-:W-:Y:S06]  /*3320*/  BRA.U UP0, `(.L_x_62) ;  /* 0x0000000100187547 */ /* 0x000fec000b800000 */
.L_x_63:
[----:B------:R-:W-:Y:S05]  /*3330*/  NANOSLEEP 0x64 ;  /* 0x000000640000795d */ /* 0x000fea0003800000 */
[----:B------:R-:W-:-:S05]  /*3340*/  UMOV UR5, 0x10 ;  /* 0x0000001000057882 */ /* 0x000fca0000000000 */
[----:B------:R-:W-:Y:S04]  /*3350*/  DEPBAR.LE SB1, 0x36 ;  /* 0x00009d800000791a */ /* 0x000fe80000000000 */
[----:B------:R-:W1:Y:S02]  /*3360*/  UTCATOMSWS.FIND_AND_SET.ALIGN UP0, UR5, UR5 ;  /* 0x00000005000575e3 */ /* 0x000e640008000800 */
[----:B-1----:R-:W-:Y:S01]  /*3370*/  MOV R3, UR5 ;  /* 0x0000000500037c02 */ /* 0x002fe20008000f00 */
[----:B------:R-:W-:Y:S05]  /*3380*/  BRA.U !UP0, `(.L_x_63) ;  /* 0xfffffffd08e87547 */ /* 0x000fea000b83ffff */
.L_x_62:
[-C--:B------:R-:W-:Y:S02]  /*3390*/  SHF.L.U32 R2, R2, R3.reuse, RZ ;  /* 0x0000000302027219 */ /* 0x080fe400000006ff */
[----:B------:R-:W-:Y:S01]  /*33a0*/  SHF.L.U32 R0, R0, R3, RZ ;  /* 0x0000000300007219 */ /* 0x000fe200000006ff */
[----:B------:R-:W-:Y:S02]  /*33b0*/  IMAD.SHL.U32 R3, R3, 0x20, RZ ;  /* 0x0000002003037824 */ /* 0x000fe400078e00ff */
[----:B------:R1:W-:Y:S04]  /*33c0*/  ATOMS.OR RZ, [UR4+0x14], R2 ;  /* 0x00001402ffff798c */ /* 0x0003e8000b000004 */
[----:B------:R1:W-:Y:S04]  /*33d0*/  ATOMS.OR RZ, [UR4+0x18], R0 ;  /* 0x00001800ffff798c */ /* 0x0003e8000b000004 */
[----:B------:R1:W-:Y:S01]  /*33e0*/  STS [UR37+0x1c0], R3 ;  /* 0x0001c003ff007988 */ /* 0x0003e20008000825 */
[----:B------:R-:W-:Y:S05]  /*33f0*/  BRA `(.L_x_61) ;  /* 0x0000000000107947 */ /* 0x000fea0003800000 */
.L_x_60:
[----:B------:R-:W-:Y:S02]  /*3400*/  MOV R0, 0xffffffff ;  /* 0xffffffff00007802 */ /* 0x000fe40000000f00 */
[----:B------:R-:W-:-:S03]  /*3410*/  MOV R2, 0x3440 ;  /* 0x0000344000027802 */ /* 0x000fc60000000f00 */
[----:B------:R1:W-:Y:S04]  /*3420*/  STS [UR37+0x1c0], R0 ;  /* 0x0001c000ff007988 */ /* 0x0003e80008000825 */
[----:B-1-3-5:R-:W-:Y:S05]  /*3430*/  CALL.REL.NOINC `($__internal_1_$__cuda_sm10x_tcgen05_guardrail_trap_phase_invalid_during_alloc) ;  /* 0x0000009000387944 */ /* 0x02afea0003c00000 */
.L_x_61:
[----:B------:R-:W-:Y:S05]  /*3440*/  WARPSYNC.ALL ;  /* 0x0000000000007948 */ /* 0x000fea0003800000 */
[----:B------:R-:W2:Y:S01]  /*3450*/  S2UR UR6, SR_CgaCtaId ;  /* 0x00000000000679c3 */ /* 0x000ea20000008800 */
[----:B------:R-:W-:Y:S01]  /*3460*/  UMOV UR4, 0x400 ;  /* 0x0000040000047882 */ /* 0x000fe20000000000 */
[----:B------:R-:W-:-:S06]  /*3470*/  NOP ;  /* 0x0000000000007918 */ /* 0x000fcc0000000000 */
[----:B------:R-:W-:Y:S06]  /*3480*/  BAR.ARV 0x6, 0xa0 ;  /* 0x0182800000007b1d */ /* 0x000fec0000002000 */
[----:B------:R-:W4:Y:S01]  /*3490*/  LDCU UR7, c[0x0][0x38c] ;  /* 0x00007180ff0777ac */ /* 0x000f220008000800 */
[----:B------:R-:W-:Y:S01]  /*34a0*/  IMAD.MOV.U32 R11, RZ, RZ, 0x1 ;  /* 0x00000001ff0b7424 */ /* 0x000fe200078e00ff */
[----:B------:R-:W-:Y:S01]  /*34b0*/  CS2R R8, SRZ ;  /* 0x0000000000087805 */ /* 0x000fe2000001ff00 */
[----:B------:R-:W-:Y:S01]  /*34c0*/  IMAD.MOV.U32 R10, RZ, RZ, RZ ;  /* 0x000000ffff0a7224 */ /* 0x000fe200078e00ff */
[----:B------:R-:W-:Y:S01]  /*34d0*/  UMOV UR18, URZ ;  /* 0x000000ff00127c82 */ /* 0x000fe20008000000 */
[----:B------:R-:W-:Y:S01]  /*34e0*/  UMOV UR17, URZ ;  /* 0x000000ff00117c82 */ /* 0x000fe20008000000 */
[----:B------:R-:W-:Y:S01]  /*34f0*/  UMOV UR20, 0x0 ;  /* 0x0000000000147882 */ /* 0x000fe20000000000 */
[----:B------:R-:W-:Y:S01]  /*3500*/  UMOV UR21, 0x8410090 ;  /* 0x0841009000157882 */ /* 0x000fe20000000000 */
[----:B--2---:R-:W-:Y:S01]  /*3510*/  ULEA UR6, UR6, UR4, 0x18 ;  /* 0x0000000406067291 */ /* 0x004fe2000f8ec0ff */
[----:B------:R-:W2:Y:S03]  /*3520*/  LDCU UR4, c[0x0][0x38c] ;  /* 0x00007180ff0477ac */ /* 0x000ea60008000800 */
[----:B------:R-:W-:-:S02]  /*3530*/  UIADD3 UR11, UPT, UPT, UR6, 0xc400, URZ ;  /* 0x0000c400060b7890 */ /* 0x000fc4000fffe0ff */
[----:B----4-:R-:W-:-:S03]  /*3540*/  UIADD3 UR7, UPT, UPT, UR7, 0x1f, URZ ;  /* 0x0000001f07077890 */ /* 0x010fc6000fffe0ff */
[----:B-1----:R-:W1:Y:S01]  /*3550*/  LDS R0, [UR6+0x1c0] ;  /* 0x0001c006ff007984 */ /* 0x002e620008000800 */
[----:B------:R-:W-:Y:S02]  /*3560*/  UIADD3 UR12, UPT, UPT, UR6, 0x1a400, URZ ;  /* 0x0001a400060c7890 */ /* 0x000fe4000fffe0ff */
[----:B------:R-:W-:Y:S02]  /*3570*/  USHF.R.S32.HI UR5, URZ, 0x1f, UR7 ;  /* 0x0000001fff057899 */ /* 0x000fe40008011407 */
[----:B------:R-:W-:Y:S02]  /*3580*/  USHF.R.U32.HI UR11, URZ, 0x4, UR11 ;  /* 0x00000004ff0b7899 */ /* 0x000fe4000801160b */
[----:B------:R-:W-:Y:S02]  /*3590*/  ULEA.HI UR5, UR5, UR7, URZ, 0x5 ;  /* 0x0000000705057291 */ /* 0x000fe4000f8f28ff */
[----:B------:R-:W-:Y:S02]  /*35a0*/  USHF.R.U32.HI UR12, URZ, 0x4, UR12 ;  /* 0x00000004ff0c7899 */ /* 0x000fe4000801160c */
[----:B------:R-:W-:-:S02]  /*35b0*/  USHF.R.S32.HI UR5, URZ, 0x5, UR5 ;  /* 0x00000005ff057899 */ /* 0x000fc40008011405 */
[----:B------:R-:W-:Y:S02]  /*35c0*/  ULOP3.LUT UR11, UR11, 0x3fff, URZ, 0xc0, !UPT ;  /* 0x00003fff0b0b7892 */ /* 0x000fe4000f8ec0ff */
[----:B------:R-:W-:Y:S02]  /*35d0*/  UISETP.LT.AND UP0, UPT, UR5, 0x1, UPT ;  /* 0x000000010500788c */ /* 0x000fe4000bf01270 */
[----:B------:R-:W-:Y:S02]  /*35e0*/  ULOP3.LUT UR12, UR12, 0x3fff, URZ, 0xc0, !UPT ;  /* 0x00003fff0c0c7892 */ /* 0x000fe4000f8ec0ff */
[----:B------:R-:W-:Y:S02]  /*35f0*/  USEL UR10, UR5, 0x1, !UP0 ;  /* 0x00000001050a7887 */ /* 0x000fe4000c000000 */
[----:B------:R-:W-:Y:S02]  /*3600*/  ULOP3.LUT UR11, UR11, 0x10000, URZ, 0xfc, !UPT ;  /* 0x000100000b0b7892 */ /* 0x000fe4000f8efcff */
[----:B------:R-:W-:-:S02]  /*3610*/  ULOP3.LUT UR12, UR12, 0x1000000, URZ, 0xfc, !UPT ;  /* 0x010000000c0c7892 */ /* 0x000fc4000f8efcff */
[----:B------:R-:W-:Y:S02]  /*3620*/  UIADD3 UR10, UPT, UPT, -UR10, URZ, URZ ;  /* 0x000000ff0a0a7290 */ /* 0x000fe4000fffe1ff */
[----:B--2---:R-:W-:Y:S01]  /*3630*/  UISETP.GE.AND UP3, UPT, UR4, 0x1, UPT ;  /* 0x000000010400788c */ /* 0x004fe2000bf66270 */
[----:B-1----:R-:W-:-:S15]  /*3640*/  R2UR UR19, R0 ;  /* 0x00000000001372ca */ /* 0x002fde00000e0000 */
.L_x_70:
[----:B------:R-:W-:Y:S02]  /*3650*/  LEA R0, R10, UR6, 0x3 ;  /* 0x000000060a007c11 */ /* 0x000fe4000f8e18ff */
[----:B------:R-:W-:Y:S02]  /*3660*/  SHF.L.U32 R5, R9, 0x1f, RZ ;  /* 0x0000001f09057819 */ /* 0x000fe400000006ff */
[----:B------:R-:W-:Y:S01]  /*3670*/  PLOP3.LUT P0, PT, PT, PT, UP3, 0x80, 0x8 ;  /* 0x000000000008781c */ /* 0x000fe20003f0f038 */
[----:B------:R-:W-:Y:S01]  /*3680*/  VIADD R3, R0, 0x140 ;  /* 0x0000014000037836 */ /* 0x000fe20000000000 */
[----:B-1----:R-:W1:Y:S02]  /*3690*/  SYNCS.PHASECHK.TRANS64.TRYWAIT P1, [R0+URZ+0x130], R5 ;  /* 0x00013005000075a7 */ /* 0x002e6400080211ff */
[----:B-1--4-:R-:W-:Y:S09]  /*36a0*/  @!P1 BRA `(.L_x_64) ;  /* 0x0000008400d09947 */ /* 0x012ff20003800000 */
.L_x_172:
[----:B------:R-:W-:Y:S01]  /*36b0*/  LEA R4, R10, UR6, 0x4 ;  /* 0x000000060a047c11 */ /* 0x000fe2000f8e20ff */
[----:B------:R-:W-:Y:S01]  /*36c0*/  @UP3 ULEA UR4, UR17, UR6, 0x3 ;  /* 0x0000000611043291 */ /* 0x000fe2000f8e18ff */
[----:B------:R-:W-:Y:S01]  /*36d0*/  PLOP3.LUT P2, PT, PT, PT, PT, 0x80, 0x8 ;  /* 0x000000000008781c */ /* 0x000fe20003f4f070 */
[----:B------:R-:W-:Y:S01]  /*36e0*/  ULEA UR9, UR18, UR6, 0x3 ;  /* 0x0000000612097291 */ /* 0x000fe2000f8e18ff */
[----:B------:R-:W-:Y:S02]  /*36f0*/  PRMT R3, RZ, 0x654, R3 ;  /* 0x00000654ff037816 */ /* 0x000fe40000000003 */
[----:B-1----:R-:W1:Y:S01]  /*3700*/  LDS.128 R4, [R4+0x1a0] ;  /* 0x0001a00004047984 */ /* 0x002e620000000c00 */
[----:B------:R-:W-:Y:S02]  /*3710*/  @P0 SHF.L.U32 R2, R8, 0x1f, RZ ;  /* 0x0000001f08020819 */ /* 0x000fe400000006ff */
[----:B------:R-:W-:Y:S01]  /*3720*/  SHF.L.U32 R0, R11, 0x1f, RZ ;  /* 0x0000001f0b007819 */ /* 0x000fe200000006ff */
[----:B------:R-:W-:Y:S01]  /*3730*/  @!PT LDS RZ, [RZ] ;  /* 0x00000000fffff984 */ /* 0x000fe20000000800 */
[----:B------:R-:W-:Y:S01]  /*3740*/  @!PT LDS RZ, [RZ] ;  /* 0x00000000fffff984 */ /* 0x000fe20000000800 */
[----:B------:R-:W-:Y:S01]  /*3750*/  @!PT LDS RZ, [RZ] ;  /* 0x00000000fffff984 */ /* 0x000fe20000000800 */
[----:B------:R-:W-:Y:S01]  /*3760*/  @!PT LDS RZ, [RZ] ;  /* 0x00000000fffff984 */ /* 0x000fe20000000800 */
[----:B------:R2:W-:Y:S06]  /*3770*/  MEMBAR.ALL.CTA ;  /* 0x0000000000007992 */ /* 0x0005ec0000008000 */
[----:B--2---:R-:W2:Y:S02]  /*3780*/  FENCE.VIEW.ASYNC.S ;  /* 0x00000000000073c6 */ /* 0x004ea40000000000 */
[----:B--2---:R2:W-:Y:S01]  /*3790*/  SYNCS.ARRIVE.TRANS64.RED.A1T0 RZ, [R3+URZ], RZ ;  /* 0x000000ff03ff79a7 */ /* 0x0045e200081004ff */
[----:B------:R2:W4:Y:S01]  /*37a0*/  @P0 SYNCS.PHASECHK.TRANS64.TRYWAIT P2, [UR4], R2 ;  /* 0x00000002ff0005a7 */ /* 0x0005220008041104 */
[----:B-1----:R-:W-:Y:S01]  /*37b0*/  LOP3.LUT P1, RZ, R6, 0x1, RZ, 0xc0, !PT ;  /* 0x0000000106ff7812 */ /* 0x002fe2000782c0ff */
[----:B------:R-:W1:Y:S02]  /*37c0*/  SYNCS.PHASECHK.TRANS64.TRYWAIT P0, [UR9+0x160], R0 ;  /* 0x00016000ff0075a7 */ /* 0x000e640008001109 */
[----:B-12-4-:R-:W-:Y:S10]  /*37d0*/  @!P0 BRA `(.L_x_65) ;  /* 0x0000008400988947 */ /* 0x016ff40003800000 */
.L_x_174:
[----:B------:R-:W-:Y:S01]  /*37e0*/  IADD3 R10, PT, PT, R10, 0x1, RZ ;  /* 0x000000010a0a7810 */ /* 0x000fe20007ffe0ff */
[----:B------:R-:W-:Y:S06]  /*37f0*/  BRA.U !UP3, `(.L_x_66) ;  /* 0x000000010b887547 */ /* 0x000fec000b800000 */
[----:B------:R-:W-:Y:S02]  /*3800*/  ULEA UR8, UR18, UR19, 0x8 ;  /* 0x0000001312087291 */ /* 0x000fe4000f8e40ff */
[----:B------:R-:W-:Y:S01]  /*3810*/  UPLOP3.LUT UP4, UPT, UPT, UPT, UPT, 0x40, 0x4 ;  /* 0x000000000004789c */ /* 0x000fe20003f8e870 */
[----:B------:R-:W-:Y:S01]  /*3820*/  UMOV UR16, UR10 ;  /* 0x0000000a00107c82 */ /* 0x000fe20008000000 */
[----:B------:R-:W-:Y:S01]  /*3830*/  UMOV UR15, UR5 ;  /* 0x00000005000f7c82 */ /* 0x000fe20008000000 */
[----:B------:R-:W-:-:S08]  /*3840*/  UMOV UR14, UR17 ;  /* 0x00000011000e7c82 */ /* 0x000fd00008000000 */
.L_x_69:
[----:B------:R-:W-:Y:S02]  /*3850*/  UIADD3 UR16, UPT, UPT, UR16, 0x1, URZ ;  /* 0x0000000110107890 */ /* 0x000fe4000fffe0ff */
[----:B--2---:R-:W-:Y:S02]  /*3860*/  ULEA UR7, UR14, UR6, 0x3 ;  /* 0x000000060e077291 */ /* 0x004fe4000f8e18ff */
[----:B------:R-:W-:Y:S01]  /*3870*/  UISETP.NE.AND UP0, UPT, UR16, URZ, UPT ;  /* 0x000000ff1000728c */ /* 0x000fe2000bf05270 */
[----:B----4-:R-:W-:Y:S10]  /*3880*/  @P2 BRA `(.L_x_67) ;  /* 0x00000000000c2947 */ /* 0x010ff40003800000 */
[----:B-1----:R-:W-:Y:S04]  /*3890*/  SHF.L.U32 R3, R8, 0x1f, RZ ;  /* 0x0000001f08037819 */ /* 0x002fe800000006ff */
[----:B------:R-:W1:Y:S02]  /*38a0*/  SYNCS.PHASECHK.TRANS64.TRYWAIT P0, [UR7], R3 ;  /* 0x00000003ff0075a7 */ /* 0x000e640008001107 */
[----:B-1----:R-:W-:Y:S05]  /*38b0*/  @!P0 BRA `(.L_x_68) ;  /* 0x0000008400788947 */ /* 0x002fea0003800000 */
.L_x_67:
[----:B------:R-:W-:Y:S01]  /*38c0*/  UISETP.NE.AND UP1, UPT, UR15, 0x1, UPT ;  /* 0x000000010f00788c */ /* 0x000fe2000bf25270 */
[----:B------:R-:W-:Y:S01]  /*38d0*/  PLOP3.LUT P2, PT, PT, PT, PT, 0x80, 0x8 ;  /* 0x000000000008781c */ /* 0x000fe20003f4f070 */
[----:B------:R-:W-:Y:S02]  /*38e0*/  UIADD3 UR17, UPT, UPT, UR14, 0x1, URZ ;  /* 0x000000010e117890 */ /* 0x000fe4000fffe0ff */
[----:B------:R-:W-:Y:S02]  /*38f0*/  ULEA UR22, UR14, UR12, 0x9 ;  /* 0x0000000c0e167291 */ /* 0x000fe4000f8e48ff */
[----:B------:R-:W-:Y:S01]  /*3900*/  UISETP.NE.AND UP2, UPT, UR17, 0xe, UPT ;  /* 0x0000000e1100788c */ /* 0x000fe2000bf45270 */
[----:B------:R-:W-:Y:S01]  /*3910*/  PLOP3.LUT P0, PT, PT, PT, UP1, 0x80, 0x8 ;  /* 0x000000000008781c */ /* 0x000fe20003f0f018 */
[----:B------:R-:W-:Y:S02]  /*3920*/  ULEA UR24, UR14, UR11, 0x8 ;  /* 0x0000000b0e187291 */ /* 0x000fe4000f8e40ff */
[----:B------:R-:W-:Y:S02]  /*3930*/  USEL UR13, URZ, 0x1, UP2 ;  /* 0x00000001ff0d7887 */ /* 0x000fe40009000000 */
[----:B------:R-:W-:Y:S02]  /*3940*/  USEL UR17, UR17, URZ, UP2 ;  /* 0x000000ff11117287 */ /* 0x000fe40009000000 */
[----:B------:R-:W-:Y:S02]  /*3950*/  UIADD3 UR7, UPT, UPT, UR7, 0x70, URZ ;  /* 0x0000007007077890 */ /* 0x000fe4000fffe0ff */
[----:B------:R-:W-:Y:S01]  /*3960*/  @UP1 ULEA UR4, UR17, UR6, 0x3 ;  /* 0x0000000611041291 */ /* 0x000fe2000f8e18ff */
[----:B------:R-:W-:Y:S01]  /*3970*/  LOP3.LUT R8, R8, UR13, RZ, 0x3c, !PT ;  /* 0x0000000d08087c12 */ /* 0x000fe2000f8e3cff */
[----:B------:R-:W-:Y:S01]  /*3980*/  UMOV UR23, 0x40004040 ;  /* 0x4000404000177882 */ /* 0x000fe20000000000 */
[----:B------:R-:W-:Y:S01]  /*3990*/  UMOV UR25, 0xc0004010 ;  /* 0xc000401000197882 */ /* 0x000fe20000000000 */
[----:B------:R-:W-:Y:S01]  /*39a0*/  UIADD3 UR15, UPT, UPT, UR15, -0x1, URZ ;  /* 0xffffffff0f0f7890 */ /* 0x000fe2000fffe0ff */
[----:B-1----:R-:W-:Y:S01]  /*39b0*/  @P0 SHF.L.U32 R0, R8, 0x1f, RZ ;  /* 0x0000001f08000819 */ /* 0x002fe200000006ff */
[----:B------:R-:W-:Y:S03]  /*39c0*/  UMOV UR14, UR17 ;  /* 0x00000011000e7c82 */ /* 0x000fe60008000000 */
[----:B------:R2:W4:Y:S01]  /*39d0*/  @P0 SYNCS.PHASECHK.TRANS64.TRYWAIT P2, [UR4], R0 ;  /* 0x00000000ff0005a7 */ /* 0x0005220008041104 */
[----:B------:R2:W-:Y:S01]  /*39e0*/  UTCQMMA gdesc[UR24], gdesc[UR22], tmem[UR8], tmem[UR20], idesc[UR21], UP4 ;  /* 0x00ff1416180075ea */ /* 0x0005e2000a000308 */
[----:B------:R-:W-:Y:S01]  /*39f0*/  UPLOP3.LUT UP4, UPT, UPT, UPT, UPT, 0x80, 0x8 ;  /* 0x000000000008789c */ /* 0x000fe20003f8f070 */
[----:B------:R2:W-:Y:S01]  /*3a00*/  UTCBAR [UR7], URZ ;  /* 0x000000ff070073e9 */ /* 0x0005e200080000ff */
[----:B------:R-:W-:Y:S09]  /*3a10*/  BRA.U UP0, `(.L_x_69) ;  /* 0xfffffffd008c7547 */ /* 0x000ff2000b83ffff */
.L_x_66:
[----:B------:R-:W-:Y:S01]  /*3a20*/  UIADD3 UR18, UPT, UPT, UR18, 0x1, URZ ;  /* 0x0000000112127890 */ /* 0x000fe2000fffe0ff */
[C---:B------:R-:W-:Y:S01]  /*3a30*/  ISETP.NE.AND P0, PT, R10.reuse, 0x2, PT ;  /* 0x000000020a00780c */ /* 0x040fe20003f05270 */
[----:B------:R-:W-:Y:S02]  /*3a40*/  UIADD3 UR9, UPT, UPT, UR9, 0x150, URZ ;  /* 0x0000015009097890 */ /* 0x000fe4000fffe0ff */
[----:B------:R-:W-:Y:S01]  /*3a50*/  UISETP.NE.AND UP0, UPT, UR18, 0x2, UPT ;  /* 0x000000021200788c */ /* 0x000fe2000bf05270 */
[----:B-12---:R-:W-:Y:S02]  /*3a60*/  SEL R0, RZ, 0x1, P0 ;  /* 0x00000001ff007807 */ /* 0x006fe40000000000 */
[----:B------:R-:W-:Y:S01]  /*3a70*/  SEL R10, R10, RZ, P0 ;  /* 0x000000ff0a0a7207 */ /* 0x000fe20000000000 */
[----:B------:R-:W-:Y:S01]  /*3a80*/  USEL UR4, URZ, 0x1, UP0 ;  /* 0x00000001ff047887 */ /* 0x000fe20008000000 */
[----:B------:R-:W-:Y:S01]  /*3a90*/  LOP3.LUT R9, R9, R0, RZ, 0x3c, !PT ;  /* 0x0000000009097212 */ /* 0x000fe200078e3cff */
[----:B------:R-:W-:Y:S01]  /*3aa0*/  USEL UR18, UR18, URZ, UP0 ;  /* 0x000000ff12127287 */ /* 0x000fe20008000000 */
[----:B------:R1:W-:Y:S03]  /*3ab0*/  UTCBAR [UR9], URZ ;  /* 0x000000ff090073e9 */ /* 0x0003e600080000ff */
[----:B------:R-:W-:Y:S01]  /*3ac0*/  LOP3.LUT R11, R11, UR4, RZ, 0x3c, !PT ;  /* 0x000000040b0b7c12 */ /* 0x000fe2000f8e3cff */
[----:B------:R-:W-:Y:S07]  /*3ad0*/  @P1 BRA `(.L_x_70) ;  /* 0xfffffff800dc1947 */ /* 0x000fee000383ffff */
[----:B------:R-:W2:Y:S01]  /*3ae0*/  S2UR UR4, SR_CgaCtaId ;  /* 0x00000000000479c3 */ /* 0x000ea20000008800 */
[----:B------:R-:W-:Y:S01]  /*3af0*/  ELECT P0, URZ, PT ;  /* 0x0000000000ff782f */ /* 0x000fe20003800000 */
[----:B------:R-:W-:Y:S01]  /*3b00*/  IMAD.MOV.U32 R0, RZ, RZ, 0x1 ;  /* 0x00000001ff007424 */ /* 0x000fe200078e00ff */
[----:B------:R-:W-:Y:S01]  /*3b10*/  UIADD3 UR6, UPT, UPT, UR6, 0x160, URZ ;  /* 0x0000016006067890 */ /* 0x000fe2000fffe0ff */
[----:B------:R-:W-:Y:S01]  /*3b20*/  SHF.L.U32 R3, R11, 0x1f, RZ ;  /* 0x0000001f0b037819 */ /* 0x000fe200000006ff */
[----:B------:R-:W-:-:S03]  /*3b30*/  UMOV UR5, 0x40 ;  /* 0x0000004000057882 */ /* 0x000fc60000000000 */
[----:B------:R-:W-:Y:S01]  /*3b40*/  UVIRTCOUNT.DEALLOC.SMPOOL 0x80 ;  /* 0x000000800000784c */ /* 0x000fe20000000000 */
[----:B--2---:R-:W-:Y:S02]  /*3b50*/  ULEA UR4, UR4, UR5, 0x18 ;  /* 0x0000000504047291 */ /* 0x004fe4000f8ec0ff */
[----:B------:R-:W-:-:S07]  /*3b60*/  ULEA UR5, UR18, UR6, 0x3 ;  /* 0x0000000612057291 */ /* 0x000fce000f8e18ff */
[----:B------:R2:W-:Y:S02]  /*3b70*/  @P0 STS.U8 [UR4+0x1c], R0 ;  /* 0x00001c00ff000988 */ /* 0x0005e40008000004 */
[----:B------:R-:W3:Y:S02]  /*3b80*/  SYNCS.PHASECHK.TRANS64.TRYWAIT P0, [UR5], R3 ;  /* 0x00000003ff0075a7 */ /* 0x000ee40008001105 */
[----:B--23--:R-:W-:Y:S05]  /*3b90*/  @!P0 BRA `(.L_x_71) ;  /* 0x0000008000d88947 */ /* 0x00cfea0003800000 */
.L_x_177:
[----:B------:R-:W-:-:S04]  /*3ba0*/  UIADD3 UR7, UPT, UPT, UR18, 0x1, URZ ;  /* 0x0000000112077890 */ /* 0x000fc8000fffe0ff */
[----:B------:R-:W-:-:S04]  /*3bb0*/  UISETP.NE.AND UP0, UPT, UR7, 0x2, UPT ;  /* 0x000000020700788c */ /* 0x000fc8000bf05270 */
[----:B------:R-:W-:Y:S02]  /*3bc0*/  USEL UR5, URZ, 0x1, UP0 ;  /* 0x00000001ff057887 */ /* 0x000fe40008000000 */
[----:B------:R-:W-:-:S04]  /*3bd0*/  USEL UR7, UR7, URZ, UP0 ;  /* 0x000000ff07077287 */ /* 0x000fc80008000000 */
[----:B------:R-:W-:Y:S01]  /*3be0*/  ULEA UR7, UR7, UR6, 0x3 ;  /* 0x0000000607077291 */ /* 0x000fe2000f8e18ff */
[----:B--2---:R-:W-:-:S04]  /*3bf0*/  LOP3.LUT R3, R11, UR5, RZ, 0x3c, !PT ;  /* 0x000000050b037c12 */ /* 0x004fc8000f8e3cff */
[----:B------:R-:W-:-:S04]  /*3c00*/  SHF.L.U32 R3, R3, 0x1f, RZ ;  /* 0x0000001f03037819 */ /* 0x000fc800000006ff */
[----:B------:R-:W2:Y:S02]  /*3c10*/  SYNCS.PHASECHK.TRANS64.TRYWAIT P0, [UR7], R3 ;  /* 0x00000003ff0075a7 */ /* 0x000ea40008001107 */
[----:B--2---:R-:W-:Y:S05]  /*3c20*/  @!P0 BRA `(.L_x_72) ;  /* 0x0000008000cc8947 */ /* 0x004fea0003800000 */
.L_x_179:
[----:B------:R-:W-:Y:S01]  /*3c30*/  NOP ;  /* 0x0000000000007918 */ /* 0x000fe20000000000 */
[----:B--2---:R-:W2:Y:S01]  /*3c40*/  LDS R0, [UR4+0x14] ;  /* 0x00001404ff007984 */ /* 0x004ea20008000800 */
[----:B------:R-:W-:Y:S01]  /*3c50*/  ULOP3.LUT UR6, UR19, 0xffff, URZ, 0xc0, !UPT ;  /* 0x0000ffff13067892 */ /* 0x000fe2000f8ec0ff */
[----:B------:R-:W-:Y:S01]  /*3c60*/  UMOV UR8, 0xffff ;  /* 0x0000ffff00087882 */ /* 0x000fe20000000000 */
[----:B------:R-:W-:Y:S02]  /*3c70*/  UMOV UR5, 0x1 ;  /* 0x0000000100057882 */ /* 0x000fe40000000000 */
[----:B------:R-:W-:-:S04]  /*3c80*/  USHF.R.U32.HI UR6, URZ, 0x5, UR6 ;  /* 0x00000005ff067899 */ /* 0x000fc80008011606 */
[----:B------:R-:W-:Y:S02]  /*3c90*/  USHF.L.U32 UR8, UR8, UR6, URZ ;  /* 0x0000000608087299 */ /* 0x000fe400080006ff */
[----:B------:R-:W-:-:S04]  /*3ca0*/  USHF.L.U32 UR5, UR5, UR6, URZ ;  /* 0x0000000605057299 */ /* 0x000fc800080006ff */
[----:B--2---:R-:W-:-:S04]  /*3cb0*/  LOP3.LUT R0, R0, UR8, RZ, 0xc0, !PT ;  /* 0x0000000800007c12 */ /* 0x004fc8000f8ec0ff */
[----:B------:R-:W-:-:S13]  /*3cc0*/  ISETP.NE.AND P0, PT, R0, UR8, PT ;  /* 0x0000000800007c0c */ /* 0x000fda000bf05270 */
[----:B------:R-:W-:Y:S05]  /*3cd0*/  @P0 BRA `(.L_x_73) ;  /* 0x0000000000580947 */ /* 0x000fea0003800000 */
[----:B------:R-:W2:Y:S02]  /*3ce0*/  LDS R0, [UR4+0x18] ;  /* 0x00001804ff007984 */ /* 0x000ea40008000800 */
[----:B--2---:R-:W-:-:S04]  /*3cf0*/  LOP3.LUT R0, R0, UR5, RZ, 0xc0, !PT ;  /* 0x0000000500007c12 */ /* 0x004fc8000f8ec0ff */
[----:B------:R-:W-:-:S13]  /*3d00*/  ISETP.NE.AND P0, PT, R0, UR5, PT ;  /* 0x0000000500007c0c */ /* 0x000fda000bf05270 */
[----:B------:R-:W-:Y:S05]  /*3d10*/  @P0 BRA `(.L_x_74) ;  /* 0x00000000003c0947 */ /* 0x000fea0003800000 */
[----:B------:R-:W2:Y:S01]  /*3d20*/  S2R R2, SR_LANEID ;  /* 0x0000000000027919 */ /* 0x000ea20000000000 */
[----:B------:R-:W-:Y:S01]  /*3d30*/  ULOP3.LUT UR8, URZ, UR8, URZ, 0x33, !UPT ;  /* 0x00000008ff087292 */ /* 0x000fe2000f8e33ff */
[----:B------:R-:W-:Y:S01]  /*3d40*/  LOP3.LUT R4, RZ, UR5, RZ, 0x33, !PT ;  /* 0x00000005ff047c12 */ /* 0x000fe2000f8e33ff */
[----:B------:R-:W-:Y:S02]  /*3d50*/  VOTEU.ANY UR7, UPT, PT ;  /* 0x0000000000077886 */ /* 0x000fe400038e0100 */
[----:B------:R-:W-:Y:S01]  /*3d60*/  UFLO.U32 UR7, UR7 ;  /* 0x00000007000772bd */ /* 0x000fe200080e0000 */
[----:B------:R-:W3:Y:S01]  /*3d70*/  REDUX UR5, R4 ;  /* 0x00000000040573c4 */ /* 0x000ee20000000000 */
[----:B------:R-:W-:-:S06]  /*3d80*/  IMAD.U32 R0, RZ, RZ, UR8 ;  /* 0x00000008ff007e24 */ /* 0x000fcc000f8e00ff */
[----:B------:R1:W-:Y:S01]  /*3d90*/  UTCATOMSWS.AND URZ, UR8 ;  /* 0x0000000800ff79e3 */ /* 0x0003e20008000000 */
[----:B------:R-:W4:Y:S01]  /*3da0*/  REDUX UR6, R0 ;  /* 0x00000000000673c4 */ /* 0x000f220000000000 */
[----:B--2---:R-:W-:Y:S01]  /*3db0*/  ISETP.EQ.U32.AND P0, PT, R2, UR7, PT ;  /* 0x0000000702007c0c */ /* 0x004fe2000bf02070 */
[----:B---3--:R-:W-:Y:S01]  /*3dc0*/  IMAD.U32 R2, RZ, RZ, UR5 ;  /* 0x00000005ff027e24 */ /* 0x008fe2000f8e00ff */
[----:B----4-:R-:W-:-:S11]  /*3dd0*/  MOV R3, UR6 ;  /* 0x0000000600037c02 */ /* 0x010fd60008000f00 */
[----:B------:R1:W-:Y:S04]  /*3de0*/  @P0 ATOMS.AND RZ, [UR4+0x14], R3 ;  /* 0x00001403ffff098c */ /* 0x0003e8000a800004 */
[----:B------:R1:W-:Y:S01]  /*3df0*/  @P0 ATOMS.AND RZ, [UR4+0x18], R2 ;  /* 0x00001802ffff098c */ /* 0x0003e2000a800004 */
[----:B------:R-:W-:Y:S05]  /*3e00*/  BRA `(.L_x_75) ;  /* 0x0000000000147947 */ /* 0x000fea0003800000 */
.L_x_74:
[----:B------:R-:W-:Y:S02]  /*3e10*/  MOV R2, 0x3e30 ;  /* 0x00003e3000027802 */ /* 0x000fe40000000f00 */
[----:B-1--45:R-:W-:Y:S05]  /*3e20*/  CALL.REL.NOINC `($__internal_0_$__cuda_sm10x_tcgen05_guardrail_trap_col_being_dealloced_not_returned_by_alloc) ;  /* 0x0000008400b07944 */ /* 0x032fea0003c00000 */
[----:B------:R-:W-:Y:S05]  /*3e30*/  BRA `(.L_x_75) ;  /* 0x0000000000087947 */ /* 0x000fea0003800000 */
.L_x_73:
[----:B------:R-:W-:Y:S02]  /*3e40*/  MOV R2, 0x3e60 ;  /* 0x00003e6000027802 */ /* 0x000fe40000000f00 */
[----:B-1--45:R-:W-:Y:S05]  /*3e50*/  CALL.REL.NOINC `($__internal_2_$__cuda_sm10x_tcgen05_guardrail_trap_unallocated_columns_being_dealloced) ;  /* 0x0000008400bc7944 */ /* 0x032fea0003c00000 */
.L_x_75:
[----:B------:R-:W-:Y:S01]  /*3e60*/  NOP ;  /* 0x0000000000007918 */ /* 0x000fe20000000000 */
[----:B-1----:R-:W-:Y:S05]  /*3e70*/  EXIT ;  /* 0x000000000000794d */ /* 0x002fea0003800000 */
.L_x_59:
[----:B------:R-:W-:-:S09]  /*3e80*/  UISETP.NE.OR UP2, UPT, UR8, 0x3, !UP2 ;  /* 0x000000030800788c */ /* 0x000fd2000d745670 */
[----:B------:R-:W-:Y:S05]  /*3e90*/  BRA.U UP2, `(.L_x_76) ;  /* 0x0000001102147547 */ /* 0x000fea000b800000 */
[----:B------:R-:W1:Y:S01]  /*3ea0*/  LDC R0, c[0x0][0xb30] ;  /* 0x0002cc00ff007b82 */ /* 0x000e620000000800 */
[----:B------:R-:W2:Y:S01]  /*3eb0*/  LDCU.64 UR8, c[0x0][0x888] ;  /* 0x00011100ff0877ac */ /* 0x000ea20008000a00 */
[----:B------:R-:W-:Y:S02]  /*3ec0*/  HFMA2 R29, -RZ, RZ, 0, 0 ;  /* 0x00000000ff1d7431 */ /* 0x000fe400000001ff */
[----:B------:R-:W-:Y:S01]  /*3ed0*/  IMAD.MOV.U32 R31, RZ, RZ, 0x1 ;  /* 0x00000001ff1f7424 */ /* 0x000fe200078e00ff */
[----:B------:R-:W-:Y:S01]  /*3ee0*/  MOV R23, 0x2000 ;  /* 0x0000200000177802 */ /* 0x000fe20000000f00 */
[----:B------:R-:W4:Y:S01]  /*3ef0*/  LDCU.64 UR4, c[0x0][0x890] ;  /* 0x00011200ff0477ac */ /* 0x000f220008000a00 */
[----:B------:R-:W-:Y:S01]  /*3f00*/  IMAD.MOV.U32 R30, RZ, RZ, RZ ;  /* 0x000000ffff1e7224 */ /* 0x000fe200078e00ff */
[----:B------:R-:W3:Y:S01]  /*3f10*/  LDC R19, c[0x0][0x370] ;  /* 0x0000dc00ff137b82 */ /* 0x000ee20000000800 */
[----:B------:R-:W-:Y:S01]  /*3f20*/  UMOV UR7, 0x400 ;  /* 0x0000040000077882 */ /* 0x000fe20000000000 */
[----:B------:R-:W-:-:S02]  /*3f30*/  UPLOP3.LUT UP1, UPT, UPT, UPT, UPT, 0x40, 0x4 ;  /* 0x000000000004789c */ /* 0x000fc40003f2e870 */
[----:B------:R-:W-:-:S04]  /*3f40*/  ULEA UR7, UR37, UR7, 0x18 ;  /* 0x0000000725077291 */ /* 0x000fc8000f8ec0ff */
[----:B------:R-:W3:Y:S01]  /*3f50*/  LDC R2, c[0x0][0xb0c] ;  /* 0x0002c300ff027b82 */ /* 0x000ee20000000800 */
[----:B------:R-:W-:Y:S02]  /*3f60*/  UIADD3 UR13, UPT, UPT, UR7, 0xf8, URZ ;  /* 0x000000f8070d7890 */ /* 0x000fe4000fffe0ff */
[----:B--2---:R-:W-:Y:S02]  /*3f70*/  UISETP.NE.U32.AND UP2, UPT, UR8, URZ, UPT ;  /* 0x000000ff0800728c */ /* 0x004fe4000bf45070 */
[----:B------:R-:W-:Y:S02]  /*3f80*/  UIADD3 UR33, UPT, UPT, UR7, 0xe0, URZ ;  /* 0x000000e007217890 */ /* 0x000fe4000fffe0ff */
[----:B----4-:R-:W-:Y:S01]  /*3f90*/  UISETP.NE.U32.AND UP3, UPT, UR4, URZ, UPT ;  /* 0x000000ff0400728c */ /* 0x010fe2000bf65070 */
[----:B------:R-:W2:Y:S01]  /*3fa0*/  LDC R18, c[0x0][0xb20] ;  /* 0x0002c800ff127b82 */ /* 0x000ea20000000800 */
[----:B-1----:R-:W-:Y:S01]  /*3fb0*/  ISETP.NE.AND P1, PT, R0, 0x1, PT ;  /* 0x000000010000780c */ /* 0x002fe20003f25270 */
[----:B------:R-:W-:-:S02]  /*3fc0*/  UISETP.NE.AND.EX UP2, UPT, UR9, URZ, UPT, UP2 ;  /* 0x000000ff0900728c */ /* 0x000fc4000bf45320 */
[----:B------:R-:W-:Y:S02]  /*3fd0*/  UIADD3 UR25, UPT, UPT, UR7, 0xe8, URZ ;  /* 0x000000e807197890 */ /* 0x000fe4000fffe0ff */
[----:B------:R-:W-:Y:S02]  /*3fe0*/  UIADD3 UR17, UPT, UPT, UR7, 0xf0, URZ ;  /* 0x000000f007117890 */ /* 0x000fe4000fffe0ff */
[----:B------:R-:W1:Y:S01]  /*3ff0*/  LDC.64 R32, c[0x0][0x348] ;  /* 0x0000d200ff207b82 */ /* 0x000e620000000a00 */
[----:B------:R-:W-:Y:S02]  /*4000*/  UPRMT UR13, UR37, 0x654, UR13 ;  /* 0x00000654250d7896 */ /* 0x000fe4000800000d */
[----:B------:R-:W-:-:S05]  /*4010*/  UISETP.NE.AND.EX UP3, UPT, UR5, URZ, UPT, UP3 ;  /* 0x000000ff0500728c */ /* 0x000fca000bf65330 */
[----:B------:R-:W4:Y:S08]  /*4020*/  LDC.64 R16, c[0x0][0xb10] ;  /* 0x0002c400ff107b82 */ /* 0x000f300000000a00 */
[----:B------:R-:W1:Y:S08]  /*4030*/  LDC.64 R6, c[0x0][0xb18] ;  /* 0x0002c600ff067b82 */ /* 0x000e700000000a00 */
[----:B------:R-:W1:Y:S08]  /*4040*/  LDC.64 R4, c[0x0][0xb28] ;  /* 0x0002ca00ff047b82 */ /* 0x000e700000000a00 */
[----:B--23--:R-:W1:Y:S02]  /*4050*/  LDC R22, c[0x0][0x374] ;  /* 0x0000dd00ff167b82 */ /* 0x00ce640000000800 */
.L_x_87:
[C---:B------:R-:W-:Y:S02]  /*4060*/  LEA R0, R30.reuse, UR7, 0x3 ;  /* 0x000000071e007c11 */ /* 0x040fe4000f8e18ff */
[----:B------:R-:W-:Y:S02]  /*4070*/  SHF.L.U32 R3, R29, 0x1f, RZ ;  /* 0x0000001f1d037819 */ /* 0x000fe400000006ff */
[----:B------:R-:W-:Y:S02]  /*4080*/  LEA R24, R30, UR7, 0x4 ;  /* 0x000000071e187c11 */ /* 0x000fe4000f8e20ff */
[----:B--2---:R-:W2:Y:S02]  /*4090*/  SYNCS.PHASECHK.TRANS64.TRYWAIT P0, [R0+URZ+0x130], R3 ;  /* 0x00013003000075a7 */ /* 0x004ea400080011ff */
[----:B--2---:R-:W-:Y:S05]  /*40a0*/  @!P0 BRA `(.L_x_77) ;  /* 0x0000007c00c48947 */ /* 0x004fea0003800000 */
.L_x_180:
[----:B------:R-:W-:Y:S01]  /*40b0*/  ISETP.GE.AND P0, PT, R72, 0x1, PT ;  /* 0x000000014800780c */ /* 0x000fe20003f06270 */
[----:B------:R-:W3:Y:S01]  /*40c0*/  LDS.128 R24, [R24+0x1a0] ;  /* 0x0001a00018187984 */ /* 0x000ee20000000c00 */
[----:B--2---:R-:W-:Y:S01]  /*40d0*/  VIADD R0, R0, 0x140 ;  /* 0x0000014000007836 */ /* 0x004fe20000000000 */
[----:B------:R-:W-:Y:S01]  /*40e0*/  @!PT LDS RZ, [RZ] ;  /* 0x00000000fffff984 */ /* 0x000fe20000000800 */
[----:B------:R-:W-:Y:S01]  /*40f0*/  @!PT LDS RZ, [RZ] ;  /* 0x00000000fffff984 */ /* 0x000fe20000000800 */
[----:B------:R-:W-:Y:S01]  /*4100*/  @!PT LDS RZ, [RZ] ;  /* 0x00000000fffff984 */ /* 0x000fe20000000800 */
[----:B------:R-:W-:Y:S01]  /*4110*/  @!PT LDS RZ, [RZ] ;  /* 0x00000000fffff984 */ /* 0x000fe20000000800 */
[----:B------:R2:W-:Y:S06]  /*4120*/  MEMBAR.ALL.CTA ;  /* 0x0000000000007992 */ /* 0x0005ec0000008000 */
[----:B--2---:R-:W2:Y:S01]  /*4130*/  FENCE.VIEW.ASYNC.S ;  /* 0x00000000000073c6 */ /* 0x004ea20000000000 */
[----:B------:R-:W-:Y:S04]  /*4140*/  PRMT R0, RZ, 0x654, R0 ;  /* 0x00000654ff007816 */ /* 0x000fe80000000000 */
[----:B--2---:R2:W-:Y:S01]  /*4150*/  SYNCS.ARRIVE.TRANS64.RED.A1T0 RZ, [R0+URZ], RZ ;  /* 0x000000ff00ff79a7 */ /* 0x0045e200081004ff */
[----:B---3--:R-:W-:Y:S11]  /*4160*/  LOP3.LUT P3, RZ, R26, 0x1, RZ, 0xc0, !PT ;  /* 0x000000011aff7812 */ /* 0x008ff6000786c0ff */
[----:B------:R-:W-:Y:S02]  /*4170*/  @!UPT UIADD3 URZ, UPT, UPT, URZ, URZ, URZ ;  /* 0x000000fffffff290 */ /* 0x000fe4000fffe0ff */
[----:B------:R-:W-:Y:S02]  /*4180*/  @P3 MOV R13, R24 ;  /* 0x00000018000d3202 */ /* 0x000fe40000000f00 */
[----:B------:R-:W-:Y:S01]  /*4190*/  @P3 LOP3.LUT R8, R25, 0xffff, RZ, 0xc0, !PT ;  /* 0x0000ffff19083812 */ /* 0x000fe200078ec0ff */
[----:B--2---:R-:W-:Y:S06]  /*41a0*/  @!P0 BRA `(.L_x_78) ;  /* 0x0000000000a48947 */ /* 0x004fec0003800000 */
[----:B-1----:R-:W-:Y:S01]  /*41b0*/  IMAD.HI.U32 R35, R22, R7, RZ ;  /* 0x0000000716237227 */ /* 0x002fe200078e00ff */
[----:B------:R-:W-:Y:S02]  /*41c0*/  ISETP.NE.AND P0, PT, R6, 0x1, PT ;  /* 0x000000010600780c */ /* 0x000fe40003f05270 */
[----:B------:R-:W-:Y:S01]  /*41d0*/  ISETP.NE.AND P2, PT, R72, 0x1, PT ;  /* 0x000000014800780c */ /* 0x000fe20003f45270 */
[----:B----4-:R-:W-:Y:S01]  /*41e0*/  IMAD.HI.U32 R34, R19, R16, RZ ;  /* 0x0000001013227227 */ /* 0x010fe200078e00ff */
[----:B------:R-:W-:Y:S02]  /*41f0*/  SHF.R.U32.HI R35, RZ, R18, R35 ;  /* 0x00000012ff237219 */ /* 0x000fe40000011623 */
[----:B------:R-:W-:Y:S01]  /*4200*/  ISETP.NE.AND P4, PT, R2, 0x1, PT ;  /* 0x000000010200780c */ /* 0x000fe20003f85270 */
[----:B------:R-:W-:Y:S01]  /*4210*/  IMAD.HI.U32 R36, R13, R16, RZ ;  /* 0x000000100d247227 */ /* 0x000fe200078e00ff */
[----:B------:R-:W-:Y:S02]  /*4220*/  SHF.R.U32.HI R34, RZ, R17, R34 ;  /* 0x00000011ff227219 */ /* 0x000fe40000011622 */
[----:B------:R-:W-:Y:S01]  /*4230*/  SEL R3, R22, R35, !P0 ;  /* 0x0000002316037207 */ /* 0x000fe20004000000 */
[C---:B------:R-:W-:Y:S01]  /*4240*/  IMAD.HI.U32 R35, R8.reuse, R7, RZ ;  /* 0x0000000708237227 */ /* 0x040fe200078e00ff */
[----:B------:R-:W-:Y:S02]  /*4250*/  SEL R11, R19, R34, !P4 ;  /* 0x00000022130b7207 */ /* 0x000fe40006000000 */
[----:B------:R-:W-:Y:S01]  /*4260*/  SHF.R.U32.HI R36, RZ, R17, R36 ;  /* 0x00000011ff247219 */ /* 0x000fe20000011624 */
[----:B------:R-:W-:Y:S01]  /*4270*/  IMAD.HI.U32 R38, R3, R4, RZ ;  /* 0x0000000403267227 */ /* 0x000fe200078e00ff */
[----:B------:R-:W-:Y:S03]  /*4280*/  SHF.R.U32.HI R35, RZ, R18, R35 ;  /* 0x00000012ff237219 */ /* 0x000fe60000011623 */
[----:B------:R-:W-:Y:S01]  /*4290*/  IMAD.HI.U32 R34, R11, R4, RZ ;  /* 0x000000040b227227 */ /* 0x000fe200078e00ff */
[----:B------:R-:W-:Y:S02]  /*42a0*/  @P2 SHF.R.U32.HI R3, RZ, R5, R38 ;  /* 0x00000005ff032219 */ /* 0x000fe40000011626 */
[----:B------:R-:W-:Y:S02]  /*42b0*/  SEL R9, R8, R35, !P0 ;  /* 0x0000002308097207 */ /* 0x000fe40004000000 */
[----:B------:R-:W-:Y:S01]  /*42c0*/  @P2 SHF.R.U32.HI R11, RZ, R5, R34 ;  /* 0x00000005ff0b2219 */ /* 0x000fe20000011622 */
[C---:B------:R-:W-:Y:S01]  /*42d0*/  IMAD R10, R72.reuse, R3, RZ ;  /* 0x00000003480a7224 */ /* 0x040fe200078e02ff */
[----:B------:R-:W-:Y:S01]  /*42e0*/  SEL R3, R13, R36, !P4 ;  /* 0x000000240d037207 */ /* 0x000fe20006000000 */
[C---:B------:R-:W-:Y:S03]  /*42f0*/  IMAD.HI.U32 R14, R9.reuse, R4, RZ ;  /* 0x00000004090e7227 */ /* 0x040fe600078e00ff */
[----:B------:R-:W-:Y:S01]  /*4300*/  ISETP.GE.AND P0, PT, R9, R10, PT ;  /* 0x0000000a0900720c */ /* 0x000fe20003f06270 */
[C---:B------:R-:W-:Y:S01]  /*4310*/  IMAD R12, R72.reuse, R11, RZ ;  /* 0x0000000b480c7224 */ /* 0x040fe200078e02ff */
[-C--:B------:R-:W-:Y:S04]  /*4320*/  SHF.R.U32.HI R14, RZ, R5.reuse, R14 ;  /* 0x00000005ff0e7219 */ /* 0x080fe8000001160e */
[----:B------:R-:W-:Y:S02]  /*4330*/  ISETP.GE.OR P0, PT, R3, R12, P0 ;  /* 0x0000000c0300720c */ /* 0x000fe40000706670 */
[----:B------:R-:W-:Y:S05]  /*4340*/  SEL R15, R9, R14, !P2 ;  /* 0x0000000e090f7207 */ /* 0x000fea0005000000 */
[----:B------:R-:W-:Y:S04]  /*4350*/  IMAD.MOV R14, RZ, RZ, -R15 ;  /* 0x000000ffff0e7224 */ /* 0x000fe800078e0a0f */
[----:B------:R-:W-:Y:S02]  /*4360*/  IMAD R14, R72, R14, R9 ;  /* 0x0000000e480e7224 */ /* 0x000fe400078e0209 */
[C---:B------:R-:W-:Y:S05]  /*4370*/  @!P0 IMAD.HI.U32 R10, R3.reuse, R4, RZ ;  /* 0x00000004030a8227 */ /* 0x040fea00078e00ff */
[----:B------:R-:W-:Y:S04]  /*4380*/  @!P0 SHF.R.U32.HI R10, RZ, R5, R10 ;  /* 0x00000005ff0a8219 */ /* 0x000fe8000001160a */
[----:B------:R-:W-:Y:S01]  /*4390*/  @!P0 SEL R0, R3, R10, !P2 ;  /* 0x0000000a03008207 */ /* 0x000fe20005000000 */
[----:B------:R-:W-:Y:S03]  /*43a0*/  IMAD.MOV R10, RZ, RZ, -R3 ;  /* 0x000000ffff0a7224 */ /* 0x000fe600078e0a03 */
[----:B------:R-:W-:Y:S01]  /*43b0*/  @!P0 IADD3 R15, PT, PT, R15, -R0, RZ ;  /* 0x800000000f0f8210 */ /* 0x000fe20007ffe0ff */
[----:B------:R-:W-:Y:S01]  /*43c0*/  @!P0 IMAD R0, R11, R14, R0 ;  /* 0x0000000e0b008224 */ /* 0x000fe200078e0200 */
[----:B------:R-:W-:Y:S01]  /*43d0*/  IADD3 R11, PT, PT, -R9, RZ, RZ ;  /* 0x000000ff090b7210 */ /* 0x000fe20007ffe1ff */
[----:B------:R-:W-:Y:S02]  /*43e0*/  IMAD R13, R2, R10, R13 ;  /* 0x0000000a020d7224 */ /* 0x000fe400078e020d */
[----:B------:R-:W-:Y:S02]  /*43f0*/  @!P0 IMAD R9, R15, R72, R3 ;  /* 0x000000480f098224 */ /* 0x000fe400078e0203 */
[----:B------:R-:W-:Y:S02]  /*4400*/  @!P0 IMAD.MOV.U32 R3, RZ, RZ, R0 ;  /* 0x000000ffff038224 */ /* 0x000fe400078e0000 */
[----:B------:R-:W-:Y:S02]  /*4410*/  IMAD R8, R6, R11, R8 ;  /* 0x0000000b06087224 */ /* 0x000fe400078e0208 */
[----:B------:R-:W-:Y:S02]  /*4420*/  IMAD R13, R3, R2, R13 ;  /* 0x00000002030d7224 */ /* 0x000fe400078e020d */
[----:B------:R-:W-:Y:S02]  /*4430*/  IMAD R8, R9, R6, R8 ;  /* 0x0000000609087224 */ /* 0x000fe400078e0208 */
.L_x_78:
[----:B------:R-:W-:Y:S05]  /*4440*/  BRA.U UP1, `(.L_x_79) ;  /* 0x0000000101107547 */ /* 0x000fea000b800000 */
[----:B------:R-:W-:Y:S04]  /*4450*/  MOV R0, UR6 ;  /* 0x0000000600007c02 */ /* 0x000fe80008000f00 */
[----:B------:R-:W-:Y:S04]  /*4460*/  SHF.L.U32 R3, R0, 0x1f, RZ ;  /* 0x0000001f00037819 */ /* 0x000fe800000006ff */
[----:B------:R-:W2:Y:S02]  /*4470*/  SYNCS.PHASECHK.TRANS64.TRYWAIT P0, [UR7+0x128], R3 ;  /* 0x00012803ff0075a7 */ /* 0x000ea40008001107 */
[----:B--2---:R-:W-:Y:S05]  /*4480*/  @!P0 BRA `(.L_x_80) ;  /* 0x0000007800e08947 */ /* 0x004fea0003800000 */
.L_x_79:
[----:B------:R-:W-:Y:S02]  /*4490*/  R2UR UR35, R21 ;  /* 0x00000000152372ca */ /* 0x000fe400000e0000 */
[----:B------:R-:W-:Y:S02]  /*44a0*/  R2UR UR34, R20 ;  /* 0x00000000142272ca */ /* 0x000fe400000e0000 */
[----:B------:R-:W-:Y:S02]  /*44b0*/  ISETP.NE.U32.AND P2, PT, RZ, UR4, PT ;  /* 0x00000004ff007c0c */ /* 0x000fe4000bf45070 */
[----:B------:R-:W-:Y:S02]  /*44c0*/  SHF.L.U32 R12, R31, 0x1f, RZ ;  /* 0x0000001f1f0c7819 */ /* 0x000fe400000006ff */
[----:B------:R-:W-:Y:S05]  /*44d0*/  ISETP.NE.AND.EX P2, PT, RZ, UR5, PT, P2 ;  /* 0x00000005ff007c0c */ /* 0x000fea000bf45320 */
[----:B------:R-:W-:Y:S02]  /*44e0*/  USHF.L.U32 UR35, UR35, 0x7, URZ ;  /* 0x0000000723237899 */ /* 0x000fe400080006ff */
[----:B------:R-:W-:Y:S01]  /*44f0*/  USHF.L.U32 UR34, UR34, 0x8, URZ ;  /* 0x0000000822227899 */ /* 0x000fe200080006ff */
[----:B------:R-:W-:Y:S11]  /*4500*/  BRA.U !UP3, `(.L_x_81) ;  /* 0x000000010b347547 */ /* 0x000ff6000b800000 */
[----:B------:R-:W-:Y:S01]  /*4510*/  UPLOP3.LUT UP0, UPT, UPT, UPT, UP2, 0x80, 0x8 ;  /* 0x000000000008789c */ /* 0x000fe20003f0f020 */
[----:B--2---:R-:W-:Y:S02]  /*4520*/  HFMA2 R0, -RZ, RZ, 0, 5.9604644775390625e-08 ;  /* 0x00000001ff007431 */ /* 0x004fe400000001ff */
[----:B------:R-:W-:Y:S03]  /*4530*/  IMAD.MOV.U32 R171, RZ, RZ, 0x1 ;  /* 0x00000001ffab7424 */ /* 0x000fe600078e00ff */
[----:B------:R-:W-:Y:S05]  /*4540*/  PLOP3.LUT P0, PT, PT, PT, UP0, 0x80, 0x8 ;  /* 0x000000000008781c */ /* 0x000fea0003f0f008 */
[----:B------:R-:W2:Y:S01]  /*4550*/  @UP0 LDCU.64 UR10, c[0x0][0x888] ;  /* 0x00011100ff0a07ac */ /* 0x000ea20008000a00 */
[----:B------:R-:W-:Y:S07]  /*4560*/  @UP0 UIMAD UR8, UR36, UR4, URZ ;  /* 0x00000004240802a4 */ /* 0x000fee000f8e02ff */
[----:B------:R-:W-:Y:S01]  /*4570*/  @!P0 PRMT R171, R0, 0x7610, R171 ;  /* 0x0000761000ab8816 */ /* 0x000fe200000000ab */
[----:B--2---:R-:W-:Y:S03]  /*4580*/  @UP0 UIMAD.WIDE UR10, UR8, 0x4, UR10 ;  /* 0x00000004080a08a5 */ /* 0x004fe6000f8e020a */
[----:B------:R-:W2:Y:S03]  /*4590*/  @!UP0 LDCU UR8, c[0x0][0x880] ;  /* 0x00011000ff0887ac */ /* 0x000ea60008000800 */
[----:B------:R-:W-:Y:S01]  /*45a0*/  IMAD.U32 R10, RZ, RZ, UR10 ;  /* 0x0000000aff0a7e24 */ /* 0x000fe2000f8e00ff */
[----:B------:R-:W-:Y:S05]  /*45b0*/  MOV R11, UR11 ;  /* 0x0000000b000b7c02 */ /* 0x000fea0008000f00 */
[----:B-----5:R3:W5:Y:S02]  /*45c0*/  @P0 LDG.E R81, desc[UR46][R10.64] ;  /* 0x0000002e0a510981 */ /* 0x020764000c1e1900 */
[----:B--23--:R-:W-:Y:S07]  /*45d0*/  @!P0 IMAD.U32 R81, RZ, RZ, UR8 ;  /* 0x00000008ff518e24 */ /* 0x00cfee000f8e00ff */
.L_x_81:
[----:B-----5:R-:W-:Y:S01]  /*45e0*/  @!P2 FSETP.EQ.AND P0, PT, R81, RZ, PT ;  /* 0x000000ff5100a20b */ /* 0x020fe20003f02000 */
[----:B------:R-:W-:Y:S01]  /*45f0*/  @!UPT UIADD3 URZ, UPT, UPT, URZ, URZ, URZ ;  /* 0x000000fffffff290 */ /* 0x000fe2000fffe0ff */
[----:B------:R-:W-:Y:S11]  /*4600*/  @!P2 BRA `(.L_x_82) ;  /* 0x000000000014a947 */ /* 0x000ff60003800000 */
[----:B------:R-:W-:Y:S02]  /*4610*/  LOP3.LUT P2, RZ, R171, 0xff, RZ, 0xc0, !PT ;  /* 0x000000ffabff7812 */ /* 0x000fe4000784c0ff */
[----:B------:R-:W-:Y:S04]  /*4620*/  PLOP3.LUT P0, PT, PT, PT, UP0, 0x80, 0x8 ;  /* 0x000000000008781c */ /* 0x000fe80003f0f008 */
[----:B------:R-:W-:Y:S07]  /*4630*/  PLOP3.LUT P0, PT, P0, PT, PT, 0x8, 0x80 ;  /* 0x000000000080781c */ /* 0x000fee000070e170 */
[----:B------:R-:W-:Y:S11]  /*4640*/  @P2 FSETP.EQ.AND P0, PT, R81, RZ, PT ;  /* 0x000000ff5100220b */ /* 0x000ff60003f02000 */
[----:B------:R-:W-:Y:S02]  /*4650*/  @!UPT UIADD3 URZ, UPT, UPT, URZ, URZ, URZ ;  /* 0x000000fffffff290 */ /* 0x000fe4000fffe0ff */
.L_x_82:
[----:B------:R-:W3:Y:S01]  /*4660*/  SYNCS.PHASECHK.TRANS64.TRYWAIT P2, [UR7+0x100], R12 ;  /* 0x0001000cff0075a7 */ /* 0x000ee20008041107 */
[----:B------:R-:W-:Y:S04]  /*4670*/  ELECT P4, URZ, PT ;  /* 0x0000000000ff782f */ /* 0x000fe80003880000 */
[----:B------:R-:W-:Y:S11]  /*4680*/  PLOP3.LUT P4, PT, P0, P4, PT, 0xf2, 0x2f ;  /* 0x00000000002f781c */ /* 0x000ff60000789e72 */
[----:B------:R-:W-:Y:S02]  /*4690*/  @!UPT UIADD3 URZ, UPT, UPT, URZ, URZ, URZ ;  /* 0x000000fffffff290 */ /* 0x000fe4000fffe0ff */
[----:B-1----:R-:W-:Y:S05]  /*46a0*/  @!P4 IADD3 R9, P0, PT, R32, 0x580, RZ ;  /* 0x000005802009c810 */ /* 0x002fea0007f1e0ff */
[----:B--2---:R-:W-:Y:S01]  /*46b0*/  @!P4 IMAD.X R0, RZ, RZ, R33, P0 ;  /* 0x000000ffff00c224 */ /* 0x004fe200000e0621 */
[----:B---3--:R-:W-:Y:S07]  /*46c0*/  @!P2 BRA `(.L_x_83) ;  /* 0x000000780068a947 */ /* 0x008fee0003800000 */
.L_x_183:
[----:B------:R-:W-:Y:S01]  /*46d0*/  @!P4 R2UR UR8, R0 ;  /* 0x000000000008c2ca */ /* 0x000fe200000e0000 */
[----:B------:R-:W-:Y:S01]  /*46e0*/  VOTEU.ALL UP1, P4 ;  /* 0x0000000000ff7886 */ /* 0x000fe20002020000 */
[----:B------:R-:W-:Y:S01]  /*46f0*/  @!P4 R2UR UR9, R9 ;  /* 0x000000000909c2ca */ /* 0x000fe200000e0000 */
[----:B------:R-:W-:Y:S01]  /*4700*/  @!P4 IMAD.MOV.U32 R0, RZ, RZ, 0x2000 ;  /* 0x00002000ff00c424 */ /* 0x000fe200078e00ff */
[----:B------:R-:W-:Y:S01]  /*4710*/  UMOV UR10, 0x0 ;  /* 0x00000000000a7882 */ /* 0x000fe20000000000 */
[----:B------:R-:W-:Y:S01]  /*4720*/  UMOV UR11, 0x10000000 ;  /* 0x10000000000b7882 */ /* 0x000fe20000000000 */
[----:B------:R-:W-:Y:S01]  /*4730*/  @!UP1 UIADD3 UR32, UPT, UPT, UR7, 0x200, URZ ;  /* 0x0000020007209890 */ /* 0x000fe2000fffe0ff */
[----:B------:R-:W-:Y:S01]  /*4740*/  @!P4 IADD3 R9, P0, PT, R32, 0x580, RZ ;  /* 0x000005802009c810 */ /* 0x000fe20007f1e0ff */
[----:B------:R-:W-:Y:S05]  /*4750*/  VOTEU.ALL UP1, P4 ;  /* 0x0000000000ff7886 */ /* 0x000fea0002020000 */
[----:B------:R-:W-:Y:S01]  /*4760*/  IMAD.U32 R11, RZ, RZ, UR8 ;  /* 0x00000008ff0b7e24 */ /* 0x000fe2000f8e00ff */
[----:B------:R-:W-:Y:S01]  /*4770*/  UPRMT UR8, UR37, 0x654, UR33 ;  /* 0x0000065425087896 */ /* 0x000fe20008000021 */
[----:B------:R-:W-:Y:S03]  /*4780*/  IMAD.U32 R10, RZ, RZ, UR9 ;  /* 0x00000009ff0a7e24 */ /* 0x000fe6000f8e00ff */
[----:B------:R-:W-:Y:S02]  /*4790*/  @!P4 R2UR UR15, R11 ;  /* 0x000000000b0fc2ca */ /* 0x000fe400000e0000 */
[----:B------:R-:W-:Y:S11]  /*47a0*/  @!P4 R2UR UR14, R10 ;  /* 0x000000000a0ec2ca */ /* 0x000ff600000e0000 */
[----:B------:R-:W-:Y:S02]  /*47b0*/  @!UPT UIADD3 URZ, UPT, UPT, URZ, URZ, URZ ;  /* 0x000000fffffff290 */ /* 0x000fe4000fffe0ff */
[----:B------:R2:W-:Y:S01]  /*47c0*/  @!UP1 UTMALDG.3D [UR32], [UR14], desc[UR10] ;  /* 0x00000a200e0095b4 */ /* 0x0005e20008011000 */
[----:B------:R3:W-:Y:S01]  /*47d0*/  @!P4 SYNCS.ARRIVE.TRANS64.RED.A0TR RZ, [UR7+0xe0], R0 ;  /* 0x0000e000ffffc9a7 */ /* 0x0007e20008300407 */
[----:B------:R-:W-:Y:S01]  /*47e0*/  SYNCS.ARRIVE.TRANS64.RED.A1T0 RZ, [UR8], RZ ;  /* 0x000000ffffff79a7 */ /* 0x000fe20008100408 */
[----:B---3--:R-:W-:Y:S01]  /*47f0*/  @!P4 IMAD.X R0, RZ, RZ, R33, P0 ;  /* 0x000000ffff00c224 */ /* 0x008fe200000e0621 */
[----:B------:R-:W3:Y:S02]  /*4800*/  SYNCS.PHASECHK.TRANS64.TRYWAIT P2, [UR7+0x108], R12 ;  /* 0x0001080cff0075a7 */ /* 0x000ee40008041107 */
[----:B--23--:R-:W-:Y:S05]  /*4810*/  @!P2 BRA `(.L_x_84) ;  /* 0x00000078002ca947 */ /* 0x00cfea0003800000 */
.L_x_185:
        /* <DEDUP_REMOVED lines=8> */
[----:B------:R-:W-:Y:S01]  /*48a0*/  @!UP1 UIADD3 UR24, UPT, UPT, UR7, 0x2200, URZ ;  /* 0x0000220007189890 */ /* 0x000fe2000fffe0ff */
[----:B------:R-:W-:Y:S01]  /*48b0*/  VOTEU.ALL UP1, P4 ;  /* 0x0000000000ff7886 */ /* 0x000fe20002020000 */
[----:B------:R-:W-:Y:S01]  /*48c0*/  UMOV UR27, UR35 ;  /* 0x00000023001b7c82 */ /* 0x000fe20008000000 */
[----:B------:R-:W-:Y:S02]  /*48d0*/  UMOV UR28, UR36 ;  /* 0x00000024001c7c82 */ /* 0x000fe40008000000 */
[----:B------:R-:W-:Y:S01]  /*48e0*/  IMAD.U32 R11, RZ, RZ, UR8 ;  /* 0x00000008ff0b7e24 */ /* 0x000fe2000f8e00ff */
[----:B------:R-:W-:Y:S01]  /*48f0*/  UPRMT UR8, UR37, 0x654, UR25 ;  /* 0x0000065425087896 */ /* 0x000fe20008000019 */
[----:B------:R-:W-:Y:S02]  /*4900*/  IMAD.U32 R10, RZ, RZ, UR9 ;  /* 0x00000009ff0a7e24 */ /* 0x000fe4000f8e00ff */
[----:B------:R-:W-:Y:S01]  /*4910*/  @!P4 IMAD.X R20, RZ, RZ, R33, P0 ;  /* 0x000000ffff14c224 */ /* 0x000fe200000e0621 */
[----:B------:R-:W-:Y:S02]  /*4920*/  @!P4 R2UR UR15, R11 ;  /* 0x000000000b0fc2ca */ /* 0x000fe400000e0000 */
[----:B------:R-:W-:Y:S11]  /*4930*/  @!P4 R2UR UR14, R10 ;  /* 0x000000000a0ec2ca */ /* 0x000ff600000e0000 */
[----:B------:R-:W-:Y:S02]  /*4940*/  @!UPT UIADD3 URZ, UPT, UPT, URZ, URZ, URZ ;  /* 0x000000fffffff290 */ /* 0x000fe4000fffe0ff */
[----:B------:R2:W-:Y:S01]  /*4950*/  @!UP1 UTMALDG.3D [UR24], [UR14], desc[UR10] ;  /* 0x00000a180e0095b4 */ /* 0x0005e20008011000 */
[----:B------:R2:W-:Y:S01]  /*4960*/  @!P4 SYNCS.ARRIVE.TRANS64.RED.A0TR RZ, [UR7+0xe8], R0 ;  /* 0x0000e800ffffc9a7 */ /* 0x0005e20008300407 */
[----:B------:R-:W-:Y:S01]  /*4970*/  SYNCS.ARRIVE.TRANS64.RED.A1T0 RZ, [UR8], RZ ;  /* 0x000000ffffff79a7 */ /* 0x000fe20008100408 */
[----:B------:R-:W3:Y:S02]  /*4980*/  SYNCS.PHASECHK.TRANS64.TRYWAIT P2, [UR7+0x110], R12 ;  /* 0x0001100cff0075a7 */ /* 0x000ee40008041107 */
[----:B--23--:R-:W-:Y:S05]  /*4990*/  @!P2 BRA `(.L_x_85) ;  /* 0x0000007400e4a947 */ /* 0x00cfea0003800000 */
.L_x_187:
[----:B------:R-:W2:Y:S01]  /*49a0*/  LDC.64 R14, c[0x0][0xb10] ;  /* 0x0002c400ff0e7b82 */ /* 0x000ea20000000a00 */
[----:B------:R-:W-:Y:S01]  /*49b0*/  @!P4 R2UR UR8, R20 ;  /* 0x000000001408c2ca */ /* 0x000fe200000e0000 */
[----:B------:R-:W-:Y:S01]  /*49c0*/  VOTEU.ALL UP1, P4 ;  /* 0x0000000000ff7886 */ /* 0x000fe20002020000 */
[----:B------:R-:W-:Y:S01]  /*49d0*/  @!P4 R2UR UR9, R21 ;  /* 0x000000001509c2ca */ /* 0x000fe200000e0000 */
[----:B------:R-:W-:Y:S01]  /*49e0*/  UMOV UR10, 0x0 ;  /* 0x00000000000a7882 */ /* 0x000fe20000000000 */
[----:B------:R-:W-:Y:S03]  /*49f0*/  UMOV UR11, 0x10000000 ;  /* 0x10000000000b7882 */ /* 0x000fe60000000000 */
[----:B------:R-:W3:Y:S01]  /*4a00*/  LDC.64 R10, c[0x0][0xb18] ;  /* 0x0002c600ff0a7b82 */ /* 0x000ee20000000a00 */
[----:B------:R-:W-:Y:S01]  /*4a10*/  @!UP1 UIADD3 UR18, UPT, UPT, UR34, 0x80, URZ ;  /* 0x0000008022129890 */ /* 0x000fe2000fffe0ff */
[----:B------:R-:W-:Y:S01]  /*4a20*/  @P3 SHF.R.U32.HI R28, RZ, 0x10, R25 ;  /* 0x00000010ff1c3819 */ /* 0x000fe20000011619 */
[----:B------:R-:W-:Y:S01]  /*4a30*/  @!UP1 UIADD3 UR16, UPT, UPT, UR7, 0x4200, URZ ;  /* 0x0000420007109890 */ /* 0x000fe2000fffe0ff */
[----:B------:R-:W-:Y:S01]  /*4a40*/  VIADD R30, R30, 0x1 ;  /* 0x000000011e1e7836 */ /* 0x000fe20000000000 */
[----:B------:R-:W-:Y:S03]  /*4a50*/  VOTEU.ALL UP1, P4 ;  /* 0x0000000000ff7886 */ /* 0x000fe60002020000 */
[----:B------:R-:W5:Y:S01]  /*4a60*/  @!P1 LDC R0, c[0x0][0xb20] ;  /* 0x0002c800ff009b82 */ /* 0x000f620000000800 */
[----:B------:R-:W-:Y:S01]  /*4a70*/  UMOV UR19, UR35 ;  /* 0x0000002300137c82 */ /* 0x000fe20008000000 */
[----:B------:R-:W-:Y:S01]  /*4a80*/  IMAD.U32 R21, RZ, RZ, UR8 ;  /* 0x00000008ff157e24 */ /* 0x000fe2000f8e00ff */
[----:B------:R-:W-:Y:S05]  /*4a90*/  UMOV UR20, UR36 ;  /* 0x0000002400147c82 */ /* 0x000fea0008000000 */
[----:B-1----:R-:W1:Y:S01]  /*4aa0*/  @!P1 LDC R3, c[0x0][0xb0c] ;  /* 0x0002c300ff039b82 */ /* 0x002e620000000800 */
[----:B------:R-:W-:Y:S01]  /*4ab0*/  IMAD.U32 R20, RZ, RZ, UR9 ;  /* 0x00000009ff147e24 */ /* 0x000fe2000f8e00ff */
[----:B------:R-:W-:Y:S01]  /*4ac0*/  UPRMT UR8, UR37, 0x654, UR17 ;  /* 0x0000065425087896 */ /* 0x000fe20008000011 */
[----:B------:R-:W-:Y:S03]  /*4ad0*/  @!P4 R2UR UR15, R21 ;  /* 0x00000000150fc2ca */ /* 0x000fe600000e0000 */
[----:B------:R-:W-:Y:S01]  /*4ae0*/  @!P4 R2UR UR14, R20 ;  /* 0x00000000140ec2ca */ /* 0x000fe200000e0000 */
[----:B------:R-:W-:Y:S11]  /*4af0*/  @!P4 IMAD.MOV.U32 R20, RZ, RZ, 0x2000 ;  /* 0x00002000ff14c424 */ /* 0x000ff600078e00ff */
[----:B------:R-:W-:Y:S01]  /*4b00*/  @!UPT UIADD3 URZ, UPT, UPT, URZ, URZ, URZ ;  /* 0x000000fffffff290 */ /* 0x000fe2000fffe0ff */
[----:B------:R1:W-:Y:S01]  /*4b10*/  @!UP1 UTMALDG.3D [UR16], [UR14], desc[UR10] ;  /* 0x00000a100e0095b4 */ /* 0x0003e20008011000 */
[----:B------:R1:W-:Y:S02]  /*4b20*/  @!P4 SYNCS.ARRIVE.TRANS64.RED.A0TR RZ, [UR7+0xf0], R20 ;  /* 0x0000f014ffffc9a7 */ /* 0x0003e40008300407 */
[----:B-1----:R-:W-:Y:S01]  /*4b30*/  @!P1 ISETP.NE.AND P2, PT, R3, 0x1, PT ;  /* 0x000000010300980c */ /* 0x002fe20003f45270 */
[C---:B--2---:R-:W-:Y:S01]  /*4b40*/  @!P1 IMAD.HI.U32 R14, R13.reuse, R14, RZ ;  /* 0x0000000e0d0e9227 */ /* 0x044fe200078e00ff */
[----:B---3--:R-:W-:Y:S03]  /*4b50*/  @!P1 ISETP.NE.AND P0, PT, R10, 0x1, PT ;  /* 0x000000010a00980c */ /* 0x008fe60003f05270 */
[C---:B------:R-:W-:Y:S01]  /*4b60*/  @!P1 IMAD.HI.U32 R11, R8.reuse, R11, RZ ;  /* 0x0000000b080b9227 */ /* 0x040fe200078e00ff */
[----:B------:R-:W-:Y:S04]  /*4b70*/  @!P1 SHF.R.U32.HI R14, RZ, R15, R14 ;  /* 0x0000000fff0e9219 */ /* 0x000fe8000001160e */
[----:B-----5:R-:W-:Y:S01]  /*4b80*/  @!P1 SHF.R.U32.HI R9, RZ, R0, R11 ;  /* 0x00000000ff099219 */ /* 0x020fe2000001160b */
[----:B------:R-:W-:Y:S01]  /*4b90*/  SYNCS.ARRIVE.TRANS64.RED.A1T0 RZ, [UR8], RZ ;  /* 0x000000ffffff79a7 */ /* 0x000fe20008100408 */
[----:B------:R-:W-:Y:S02]  /*4ba0*/  @!P1 SEL R14, R13, R14, !P2 ;  /* 0x0000000e0d0e9207 */ /* 0x000fe40005000000 */
[----:B------:R-:W-:Y:S01]  /*4bb0*/  @!P1 SEL R9, R8, R9, !P0 ;  /* 0x0000000908099207 */ /* 0x000fe20004000000 */
[----:B------:R-:W1:Y:S04]  /*4bc0*/  SYNCS.PHASECHK.TRANS64.TRYWAIT P5, [UR7+0x118], R12 ;  /* 0x0001180cff0075a7 */ /* 0x000e6800080a1107 */
[----:B------:R-:W-:Y:S02]  /*4bd0*/  @!P1 IMAD.IADD R0, R9, 0x1, -R14 ;  /* 0x0000000109009824 */ /* 0x000fe400078e0a0e */
[----:B------:R-:W-:Y:S02]  /*4be0*/  @!P1 IMAD.IADD R9, R14, 0x1, -R9 ;  /* 0x000000010e099824 */ /* 0x000fe400078e0a09 */
[----:B------:R-:W-:Y:S02]  /*4bf0*/  @!P1 IMAD R13, R0, R3, R13 ;  /* 0x00000003000d9224 */ /* 0x000fe400078e020d */
[----:B------:R-:W-:Y:S01]  /*4c00*/  @!P1 IMAD R8, R9, R10, R8 ;  /* 0x0000000a09089224 */ /* 0x000fe200078e0208 */
[----:B-1----:R-:W-:Y:S06]  /*4c10*/  @!P5 BRA `(.L_x_86) ;  /* 0x00000074005cd947 */ /* 0x002fec0003800000 */
.L_x_189:
[----:B-1----:R-:W-:Y:S01]  /*4c20*/  @!P4 IADD3 R3, P0, PT, R32, 0x580, RZ ;  /* 0x000005802003c810 */ /* 0x002fe20007f1e0ff */
[----:B------:R-:W-:Y:S01]  /*4c30*/  VOTEU.ALL UP1, P4 ;  /* 0x0000000000ff7886 */ /* 0x000fe20002020000 */
[----:B------:R-:W-:Y:S01]  /*4c40*/  UMOV UR18, 0x0 ;  /* 0x0000000000127882 */ /* 0x000fe20000000000 */
[----:B------:R-:W-:Y:S01]  /*4c50*/  UMOV UR19, 0x10000000 ;  /* 0x1000000000137882 */ /* 0x000fe20000000000 */
[----:B------:R-:W-:Y:S01]  /*4c60*/  @!P4 R2UR UR9, R3 ;  /* 0x000000000309c2ca */ /* 0x000fe200000e0000 */
[----:B------:R-:W-:Y:S01]  /*4c70*/  @!P4 IMAD.X R0, RZ, RZ, R33, P0 ;  /* 0x000000ffff00c224 */ /* 0x000fe200000e0621 */
[----:B------:R-:W-:Y:S01]  /*4c80*/  @!UP1 UIADD3 UR10, UPT, UPT, UR34, 0xc0, URZ ;  /* 0x000000c0220a9890 */ /* 0x000fe2000fffe0ff */
[----:B------:R-:W-:Y:S01]  /*4c90*/  ISETP.NE.AND P0, PT, R30, 0x2, PT ;  /* 0x000000021e00780c */ /* 0x000fe20003f05270 */
[----:B------:R-:W-:Y:S01]  /*4ca0*/  UMOV UR11, UR35 ;  /* 0x00000023000b7c82 */ /* 0x000fe20008000000 */
[----:B------:R-:W-:Y:S01]  /*4cb0*/  UMOV UR12, UR36 ;  /* 0x00000024000c7c82 */ /* 0x000fe20008000000 */
[----:B------:R-:W-:Y:S01]  /*4cc0*/  @!P4 R2UR UR8, R0 ;  /* 0x000000000008c2ca */ /* 0x000fe200000e0000 */
[----:B------:R-:W-:Y:S01]  /*4cd0*/  IMAD.IADD R20, R8, 0x1, R147 ;  /* 0x0000000108147824 */ /* 0x000fe200078e0293 */
[----:B------:R-:W-:Y:S01]  /*4ce0*/  @P3 R2UR UR36, R28 ;  /* 0x000000001c2432ca */ /* 0x000fe200000e0000 */
[----:B------:R-:W-:Y:S01]  /*4cf0*/  IMAD.IADD R21, R13, 0x1, R170 ;  /* 0x000000010d157824 */ /* 0x000fe200078e02aa */
[----:B------:R-:W-:Y:S02]  /*4d00*/  SEL R0, RZ, 0x1, P0 ;  /* 0x00000001ff007807 */ /* 0x000fe40000000000 */
[----:B------:R-:W-:Y:S01]  /*4d10*/  LOP3.LUT R31, R31, 0x1, RZ, 0x3c, !PT ;  /* 0x000000011f1f7812 */ /* 0x000fe200078e3cff */
[----:B------:R-:W-:Y:S01]  /*4d20*/  IMAD.U32 R10, RZ, RZ, UR9 ;  /* 0x00000009ff0a7e24 */ /* 0x000fe2000f8e00ff */
[----:B------:R-:W-:Y:S01]  /*4d30*/  @!UP1 UIADD3 UR9, UPT, UPT, UR7, 0xf8, URZ ;  /* 0x000000f807099890 */ /* 0x000fe2000fffe0ff */
[----:B------:R-:W-:Y:S02]  /*4d40*/  LOP3.LUT R29, R29, R0, RZ, 0x3c, !PT ;  /* 0x000000001d1d7212 */ /* 0x000fe400078e3cff */
[----:B------:R-:W-:Y:S02]  /*4d50*/  SEL R30, R30, RZ, P0 ;  /* 0x000000ff1e1e7207 */ /* 0x000fe40000000000 */
[----:B------:R-:W-:Y:S01]  /*4d60*/  IMAD.U32 R11, RZ, RZ, UR8 ;  /* 0x00000008ff0b7e24 */ /* 0x000fe2000f8e00ff */
[----:B------:R-:W-:Y:S01]  /*4d70*/  @!P4 R2UR UR14, R10 ;  /* 0x000000000a0ec2ca */ /* 0x000fe200000e0000 */
[----:B------:R-:W-:Y:S01]  /*4d80*/  @!UP1 UIADD3 UR8, UPT, UPT, UR7, 0x6200, URZ ;  /* 0x0000620007089890 */ /* 0x000fe2000fffe0ff */
[----:B------:R-:W-:Y:S02]  /*4d90*/  VOTEU.ALL UP1, P4 ;  /* 0x0000000000ff7886 */ /* 0x000fe40002020000 */
[----:B------:R-:W-:Y:S11]  /*4da0*/  @!P4 R2UR UR15, R11 ;  /* 0x000000000b0fc2ca */ /* 0x000ff600000e0000 */
[----:B------:R-:W-:Y:S02]  /*4db0*/  @!UPT UIADD3 URZ, UPT, UPT, URZ, URZ, URZ ;  /* 0x000000fffffff290 */ /* 0x000fe4000fffe0ff */
[----:B------:R2:W-:Y:S01]  /*4dc0*/  @!UP1 UTMALDG.3D [UR8], [UR14], desc[UR18] ;  /* 0x000012080e0095b4 */ /* 0x0005e20008011000 */
[----:B------:R2:W-:Y:S01]  /*4dd0*/  @!P4 SYNCS.ARRIVE.TRANS64.RED.A0TR RZ, [UR7+0xf8], R23 ;  /* 0x0000f817ffffc9a7 */ /* 0x0005e20008300407 */
[----:B------:R-:W-:Y:S01]  /*4de0*/  UPLOP3.LUT UP1, UPT, UPT, UPT, UPT, 0x80, 0x8 ;  /* 0x000000000008789c */ /* 0x000fe20003f2f070 */
[----:B------:R-:W-:Y:S01]  /*4df0*/  SYNCS.ARRIVE.TRANS64.RED.A1T0 RZ, [UR13], RZ ;  /* 0x000000ffffff79a7 */ /* 0x000fe2000810040d */
[----:B------:R-:W-:Y:S09]  /*4e00*/  @P3 BRA `(.L_x_87) ;  /* 0xfffffff000943947 */ /* 0x000ff2000383ffff */
[----:B------:R-:W-:-:S04]  /*4e10*/  SHF.L.U32 R3, R31, 0x1f, RZ ;  /* 0x0000001f1f037819 */ /* 0x000fc800000006ff */
[----:B------:R-:W1:Y:S02]  /*4e20*/  SYNCS.PHASECHK.TRANS64.TRYWAIT P0, [UR7+0x100], R3 ;  /* 0x00010003ff0075a7 */ /* 0x000e640008001107 */
[----:B-1----:R-:W-:Y:S05]  /*4e30*/  @!P0 BRA `(.L_x_88) ;  /* 0x0000007000ec8947 */ /* 0x002fea0003800000 */
.L_x_191:
[----:B------:R-:W3:Y:S02]  /*4e40*/  SYNCS.PHASECHK.TRANS64.TRYWAIT P0, [UR7+0x108], R3 ;  /* 0x00010803ff0075a7 */ /* 0x000ee40008001107 */
[----:B---3--:R-:W-:Y:S05]  /*4e50*/  @!P0 BRA `(.L_x_89) ;  /* 0x0000007000fc8947 */ /* 0x008fea0003800000 */
.L_x_193:
[----:B------:R-:W3:Y:S02]  /*4e60*/  SYNCS.PHASECHK.TRANS64.TRYWAIT P0, [UR7+0x110], R3 ;  /* 0x00011003ff0075a7 */ /* 0x000ee40008001107 */
[----:B---3--:R-:W-:Y:S05]  /*4e70*/  @!P0 BRA `(.L_x_90) ;  /* 0x00000074000c8947 */ /* 0x008fea0003800000 */
.L_x_195:
[----:B-1----:R-:W-:-:S07]  /*4e80*/  MOV R0, UR7 ;  /* 0x0000000700007c02 */ /* 0x002fce0008000f00 */
.L_x_91:
[----:B-1----:R-:W-:-:S04]  /*4e90*/  SHF.L.U32 R3, R31, 0x1f, RZ ;  /* 0x0000001f1f037819 */ /* 0x002fc800000006ff */
[----:B------:R1:W3:Y:S03]  /*4ea0*/  SYNCS.PHASECHK.TRANS64.TRYWAIT P0, [R0+URZ+0x118], R3 ;  /* 0x00011803000075a7 */ /* 0x0002e600080011ff */
[----:B---3--:R-:W-:Y:S05]  /*4eb0*/  @!P0 NANOSLEEP.SYNCS 0x989680 ;  /* 0x009896800000895d */ /* 0x008fea0003900000 */
[----:B------:R-:W3:Y:S02]  /*4ec0*/  @!P0 SYNCS.PHASECHK.TRANS64 P0, [R0+URZ+0x118], R3 ;  /* 0x00011803000085a7 */ /* 0x000ee400080010ff */
[----:B--23--:R-:W-:Y:S05]  /*4ed0*/  @P0 EXIT ;  /* 0x000000000000094d */ /* 0x00cfea0003800000 */
[----:B------:R-:W-:Y:S05]  /*4ee0*/  BRA `(.L_x_91) ;  /* 0xfffffffc00e87947 */ /* 0x000fea000383ffff */
.L_x_76:
[----:B------:R-:W-:-:S06]  /*4ef0*/  UISETP.GE.AND UP1, UPT, UR8, 0x4, UPT ;  /* 0x000000040800788c */ /* 0x000fcc000bf26270 */
[----:B------:R-:W-:-:S13]  /*4f00*/  PLOP3.LUT P0, PT, PT, PT, UP1, 0x80, 0x8 ;  /* 0x000000000008781c */ /* 0x000fda0003f0f018 */
[----:B------:R-:W-:Y:S05]  /*4f10*/  @!P0 EXIT ;  /* 0x000000000000894d */ /* 0x000fea0003800000 */
[----:B------:R-:W-:Y:S01]  /*4f20*/  BAR.SYNC.DEFER_BLOCKING 0x6, 0xa0 ;  /* 0x0182800000007b1d */ /* 0x000fe20000010000 */
[C---:B------:R-:W-:Y:S01]  /*4f30*/  IMAD.SHL.U32 R3, R185.reuse, 0x40, RZ ;  /* 0x00000040b9037824 */ /* 0x040fe200078e00ff */
[C---:B------:R-:W-:Y:S01]  /*4f40*/  LOP3.LUT R189, R185.reuse, 0x60, RZ, 0xc0, !PT ;  /* 0x00000060b9bd7812 */ /* 0x040fe200078ec0ff */
[C---:B------:R-:W-:Y:S01]  /*4f50*/  IMAD.SHL.U32 R172, R185.reuse, 0x8, RZ ;  /* 0x00000008b9ac7824 */ /* 0x040fe200078e00ff */
[C---:B------:R-:W-:Y:S01]  /*4f60*/  LOP3.LUT R187, R185.reuse, 0x2, RZ, 0xc0, !PT ;  /* 0x00000002b9bb7812 */ /* 0x040fe200078ec0ff */
[----:B------:R-:W-:Y:S01]  /*4f70*/  IMAD.U32 R79, R185, 0x10000, RZ ;  /* 0x00010000b94f7824 */ /* 0x000fe200078e00ff */
[----:B------:R-:W-:Y:S02]  /*4f80*/  UMOV UR49, 0x400 ;  /* 0x0000040000317882 */ /* 0x000fe40000000000 */
[----:B------:R-:W1:Y:S01]  /*4f90*/  LDC R177, c[0x0][0x370] ;  /* 0x0000dc00ffb17b82 */ /* 0x000e620000000800 */
[----:B------:R-:W-:Y:S01]  /*4fa0*/  ULEA UR49, UR37, UR49, 0x18 ;  /* 0x0000003125317291 */ /* 0x000fe2000f8ec0ff */
[----:B------:R-:W-:Y:S01]  /*4fb0*/  LOP3.LUT R5, R3, 0x180, RZ, 0xc0, !PT ;  /* 0x0000018003057812 */ /* 0x000fe200078ec0ff */
[----:B------:R-:W-:Y:S01]  /*4fc0*/  HFMA2 R191, -RZ, RZ, 0, 0 ;  /* 0x00000000ffbf7431 */ /* 0x000fe200000001ff */
[----:B------:R-:W-:Y:S01]  /*4fd0*/  LOP3.LUT R79, R79, 0x600000, RZ, 0xc0, !PT ;  /* 0x006000004f4f7812 */ /* 0x000fe200078ec0ff */
[----:B------:R-:W-:Y:S01]  /*4fe0*/  UIADD3 UR4, UPT, UPT, UR49, 0x8200, URZ ;  /* 0x0000820031047890 */ /* 0x000fe2000fffe0ff */
[----:B------:R-:W-:Y:S01]  /*4ff0*/  LOP3.LUT R172, R5, 0x30, R172, 0xf8, !PT ;  /* 0x0000003005ac7812 */ /* 0x000fe200078ef8ac */
[----:B------:R-:W-:Y:S01]  /*5000*/  IMAD.MOV.U32 R76, RZ, RZ, RZ ;  /* 0x000000ffff4c7224 */ /* 0x000fe200078e00ff */
[----:B------:R-:W2:Y:S01]  /*5010*/  LDC R74, c[0x0][0xb0c] ;  /* 0x0002c300ff4a7b82 */ /* 0x000ea20000000800 */
[----:B------:R-:W-:-:S02]  /*5020*/  LOP3.LUT R185, R185, 0x4, RZ, 0xc0, !PT ;  /* 0x00000004b9b97812 */ /* 0x000fc400078ec0ff */
[----:B------:R-:W-:Y:S02]  /*5030*/  CS2R R182, SRZ ;  /* 0x0000000000b67805 */ /* 0x000fe4000001ff00 */
[----:B------:R-:W-:Y:S02]  /*5040*/  LOP3.LUT R172, R172, 0x1e40, R3, 0xf8, !PT ;  /* 0x00001e40acac7812 */ /* 0x000fe400078ef803 */
[----:B------:R-:W-:Y:S02]  /*5050*/  CS2R R180, SRZ ;  /* 0x0000000000b47805 */ /* 0x000fe4000001ff00 */
[----:B------:R-:W-:Y:S01]  /*5060*/  IADD3 R184, PT, PT, -R185, 0x2, RZ ;  /* 0x00000002b9b87810 */ /* 0x000fe20007ffe1ff */
[----:B------:R-:W-:Y:S01]  /*5070*/  IMAD.MOV R176, RZ, RZ, -R187 ;  /* 0x000000ffffb07224 */ /* 0x000fe200078e0abb */
[----:B------:R-:W-:Y:S01]  /*5080*/  MOV R188, UR4 ;  /* 0x0000000400bc7c02 */ /* 0x000fe20008000f00 */
[----:B------:R-:W4:Y:S01]  /*5090*/  LDC R174, c[0x0][0xb20] ;  /* 0x0002c800ffae7b82 */ /* 0x000f220000000800 */
[----:B------:R-:W3:Y:S01]  /*50a0*/  LDS R0, [UR49+0x1c0] ;  /* 0x0001c031ff007984 */ /* 0x000ee20008000800 */
[----:B------:R-:W-:Y:S01]  /*50b0*/  VIADD R186, R172, UR49 ;  /* 0x00000031acba7c36 */ /* 0x000fe20008000000 */
[----:B------:R-:W1:Y:S01]  /*50c0*/  LDCU.64 UR52, c[0x0][0x348] ;  /* 0x00006900ff3477ac */ /* 0x000e620008000a00 */
[----:B------:R-:W-:-:S02]  /*50d0*/  IMAD.MOV R175, RZ, RZ, -R185 ;  /* 0x000000ffffaf7224 */ /* 0x000fc400078e0ab9 */
[----:B------:R-:W-:Y:S01]  /*50e0*/  VIADD R186, R186, 0x200 ;  /* 0x00000200baba7836 */ /* 0x000fe20000000000 */
[----:B------:R-:W1:Y:S01]  /*50f0*/  LDCU.64 UR38, c[0x0][0x888] ;  /* 0x00011100ff2677ac */ /* 0x000e620008000a00 */
[----:B------:R-:W1:Y:S01]  /*5100*/  LDC R73, c[0x0][0xb30] ;  /* 0x0002cc00ff497b82 */ /* 0x000e620000000800 */
[----:B------:R-:W1:Y:S01]  /*5110*/  LDCU.64 UR44, c[0x0][0x890] ;  /* 0x00011200ff2c77ac */ /* 0x000e620008000a00 */
[----:B------:R-:W-:-:S06]  /*5120*/  UIADD3 UR48, UPT, UPT, UR49, 0x200, URZ ;  /* 0x0000020031307890 */ /* 0x000fcc000fffe0ff */
[----:B------:R-:W1:Y:S08]  /*5130*/  LDC.64 R168, c[0x0][0xb10] ;  /* 0x0002c400ffa87b82 */ /* 0x000e700000000a00 */
[----:B------:R-:W1:Y:S08]  /*5140*/  LDC.64 R70, c[0x0][0xb18] ;  /* 0x0002c600ff467b82 */ /* 0x000e700000000a00 */
[----:B------:R-:W1:Y:S08]  /*5150*/  LDC.64 R68, c[0x0][0xb28] ;  /* 0x0002ca00ff447b82 */ /* 0x000e700000000a00 */
[----:B------:R-:W1:Y:S01]  /*5160*/  LDC.64 R166, c[0x0][0x8b0] ;  /* 0x00022c00ffa67b82 */ /* 0x000e620000000a00 */
[----:B---3--:R-:W-:-:S07]  /*5170*/  IMAD.IADD R79, R0, 0x1, R79 ;  /* 0x00000001004f7824 */ /* 0x008fce00078e024f */
[----:B------:R-:W3:Y:S08]  /*5180*/  LDC.64 R164, c[0x0][0x8a8] ;  /* 0x00022a00ffa47b82 */ /* 0x000ef00000000a00 */
[----:B--2-4-:R-:W1:Y:S02]  /*5190*/  LDC R178, c[0x0][0x374] ;  /* 0x0000dd00ffb27b82 */ /* 0x014e640000000800 */
.L_x_136:
[C---:B------:R-:W-:Y:S02]  /*51a0*/  LEA R0, R191.reuse, UR49, 0x3 ;  /* 0x00000031bf007c11 */ /* 0x040fe4000f8e18ff */
[----:B------:R-:W-:Y:S02]  /*51b0*/  SHF.L.U32 R3, R182, 0x1f, RZ ;  /* 0x0000001fb6037819 */ /* 0x000fe400000006ff */
[----:B------:R-:W-:Y:S02]  /*51c0*/  LEA R16, R191, UR49, 0x4 ;  /* 0x00000031bf107c11 */ /* 0x000fe4000f8e20ff */
[----:B------:R-:W2:Y:S02]  /*51d0*/  SYNCS.PHASECHK.TRANS64.TRYWAIT P0, [R0+URZ+0x130], R3 ;  /* 0x00013003000075a7 */ /* 0x000ea400080011ff */
[----:B-12---:R-:W-:Y:S05]  /*51e0*/  @!P0 BRA `(.L_x_92) ;  /* 0x0000007000488947 */ /* 0x006fea0003800000 */
.L_x_196:
[----:B------:R-:W4:Y:S01]  /*51f0*/  LDC.64 R12, c[0x0][0xb10] ;  /* 0x0002c400ff0c7b82 */ /* 0x000f220000000a00 */
[----:B------:R-:W3:Y:S01]  /*5200*/  LDS.128 R16, [R16+0x1a0] ;  /* 0x0001a00010107984 */ /* 0x000ee20000000c00 */
[----:B-1----:R-:W-:Y:S01]  /*5210*/  ISETP.NE.AND P1, PT, R73, 0x1, PT ;  /* 0x000000014900780c */ /* 0x002fe20003f25270 */
[----:B--2---:R-:W-:Y:S01]  /*5220*/  VIADD R0, R0, 0x140 ;  /* 0x0000014000007836 */ /* 0x004fe20000000000 */
[----:B------:R-:W-:Y:S04]  /*5230*/  ISETP.GE.AND P0, PT, R72, 0x1, PT ;  /* 0x000000014800780c */ /* 0x000fe80003f06270 */
[----:B------:R-:W1:Y:S01]  /*5240*/  LDC.64 R10, c[0x0][0xb18] ;  /* 0x0002c600ff0a7b82 */ /* 0x000e620000000a00 */
[----:B------:R-:W-:Y:S01]  /*5250*/  PRMT R0, RZ, 0x654, R0 ;  /* 0x00000654ff007816 */ /* 0x000fe20000000000 */
[----:B------:R-:W-:Y:S01]  /*5260*/  @!PT LDS RZ, [RZ] ;  /* 0x00000000fffff984 */ /* 0x000fe20000000800 */
[----:B------:R-:W-:Y:S01]  /*5270*/  @!PT LDS RZ, [RZ] ;  /* 0x00000000fffff984 */ /* 0x000fe20000000800 */
[----:B------:R-:W-:Y:S01]  /*5280*/  @!PT LDS RZ, [RZ] ;  /* 0x00000000fffff984 */ /* 0x000fe20000000800 */
[----:B------:R-:W-:Y:S01]  /*5290*/  @!PT LDS RZ, [RZ] ;  /* 0x00000000fffff984 */ /* 0x000fe20000000800 */
[----:B------:R2:W-:Y:S06]  /*52a0*/  MEMBAR.ALL.CTA ;  /* 0x0000000000007992 */ /* 0x0005ec0000008000 */
[----:B--2---:R-:W2:Y:S01]  /*52b0*/  FENCE.VIEW.ASYNC.S ;  /* 0x00000000000073c6 */ /* 0x004ea20000000000 */
[----:B------:R-:W1:Y:S08]  /*52c0*/  @!P1 LDC R14, c[0x0][0xb20] ;  /* 0x0002c800ff0e9b82 */ /* 0x000e700000000800 */
[----:B------:R-:W1:Y:S01]  /*52d0*/  @!P1 LDC R9, c[0x0][0xb0c] ;  /* 0x0002c300ff099b82 */ /* 0x000e620000000800 */
[----:B--2---:R2:W-:Y:S01]  /*52e0*/  SYNCS.ARRIVE.TRANS64.RED.A1T0 RZ, [R0+URZ], RZ ;  /* 0x000000ff00ff79a7 */ /* 0x0045e200081004ff */
[----:B---3--:R-:W-:Y:S04]  /*52f0*/  LOP3.LUT P4, RZ, R18, 0x1, RZ, 0xc0, !PT ;  /* 0x0000000112ff7812 */ /* 0x008fe8000788c0ff */
[----:B------:R-:W-:Y:S09]  /*5300*/  P2R R190, PR, RZ, 0x10 ;  /* 0x00000010ffbe7803 */ /* 0x000ff20000000000 */
[----:B------:R-:W-:Y:S02]  /*5310*/  @P4 MOV R77, R16 ;  /* 0x00000010004d4202 */ /* 0x000fe40000000f00 */
[----:B------:R-:W-:Y:S01]  /*5320*/  @P4 LOP3.LUT R75, R17, 0xffff, RZ, 0xc0, !PT ;  /* 0x0000ffff114b4812 */ /* 0x000fe200078ec0ff */
[----:B--2-4-:R-:W-:Y:S06]  /*5330*/  @!P0 BRA `(.L_x_93) ;  /* 0x0000000000a48947 */ /* 0x014fec0003800000 */
[----:B------:R-:W-:Y:S01]  /*5340*/  IMAD.HI.U32 R23, R178, R71, RZ ;  /* 0x00000047b2177227 */ /* 0x000fe200078e00ff */
[----:B------:R-:W-:Y:S02]  /*5350*/  ISETP.NE.AND P0, PT, R70, 0x1, PT ;  /* 0x000000014600780c */ /* 0x000fe40003f05270 */
[----:B------:R-:W-:Y:S01]  /*5360*/  ISETP.NE.AND P2, PT, R72, 0x1, PT ;  /* 0x000000014800780c */ /* 0x000fe20003f45270 */
[----:B------:R-:W-:Y:S01]  /*5370*/  IMAD.HI.U32 R22, R177, R168, RZ ;  /* 0x000000a8b1167227 */ /* 0x000fe200078e00ff */
[----:B------:R-:W-:Y:S02]  /*5380*/  SHF.R.U32.HI R23, RZ, R174, R23 ;  /* 0x000000aeff177219 */ /* 0x000fe40000011617 */
[----:B------:R-:W-:Y:S01]  /*5390*/  ISETP.NE.AND P3, PT, R74, 0x1, PT ;  /* 0x000000014a00780c */ /* 0x000fe20003f65270 */
[----:B------:R-:W-:Y:S01]  /*53a0*/  IMAD.HI.U32 R26, R77, R168, RZ ;  /* 0x000000a84d1a7227 */ /* 0x000fe200078e00ff */
[----:B------:R-:W-:Y:S02]  /*53b0*/  SHF.R.U32.HI R22, RZ, R169, R22 ;  /* 0x000000a9ff167219 */ /* 0x000fe40000011616 */
[----:B------:R-:W-:Y:S01]  /*53c0*/  SEL R3, R178, R23, !P0 ;  /* 0x00000017b2037207 */ /* 0x000fe20004000000 */
[----:B------:R-:W-:Y:S01]  /*53d0*/  IMAD.HI.U32 R23, R75, R71, RZ ;  /* 0x000000474b177227 */ /* 0x000fe200078e00ff */
[----:B------:R-:W-:Y:S02]  /*53e0*/  SEL R7, R177, R22, !P3 ;  /* 0x00000016b1077207 */ /* 0x000fe40005800000 */
[----:B------:R-:W-:Y:S01]  /*53f0*/  SHF.R.U32.HI R26, RZ, R169, R26 ;  /* 0x000000a9ff1a7219 */ /* 0x000fe2000001161a */
[-C--:B------:R-:W-:Y:S04]  /*5400*/  IMAD.HI.U32 R22, R3, R68.reuse, RZ ;  /* 0x0000004403167227 */ /* 0x080fe800078e00ff */
[----:B------:R-:W-:Y:S01]  /*5410*/  IMAD.HI.U32 R24, R7, R68, RZ ;  /* 0x0000004407187227 */ /* 0x000fe200078e00ff */
[-C--:B------:R-:W-:Y:S02]  /*5420*/  @P2 SHF.R.U32.HI R3, RZ, R69.reuse, R22 ;  /* 0x00000045ff032219 */ /* 0x080fe40000011616 */
[----:B------:R-:W-:Y:S02]  /*5430*/  SHF.R.U32.HI R22, RZ, R174, R23 ;  /* 0x000000aeff167219 */ /* 0x000fe40000011617 */
[----:B------:R-:W-:Y:S01]  /*5440*/  @P2 SHF.R.U32.HI R7, RZ, R69, R24 ;  /* 0x00000045ff072219 */ /* 0x000fe20000011618 */
[C---:B------:R-:W-:Y:S01]  /*5450*/  IMAD R2, R72.reuse, R3, RZ ;  /* 0x0000000348027224 */ /* 0x040fe200078e02ff */
[----:B------:R-:W-:Y:S02]  /*5460*/  SEL R5, R75, R22, !P0 ;  /* 0x000000164b057207 */ /* 0x000fe40004000000 */
[----:B------:R-:W-:Y:S01]  /*5470*/  SEL R3, R77, R26, !P3 ;  /* 0x0000001a4d037207 */ /* 0x000fe20005800000 */
[----:B------:R-:W-:Y:S01]  /*5480*/  IMAD R4, R72, R7, RZ ;  /* 0x0000000748047224 */ /* 0x000fe200078e02ff */
[C---:B------:R-:W-:Y:S01]  /*5490*/  ISETP.GE.AND P0, PT, R5.reuse, R2, PT ;  /* 0x000000020500720c */ /* 0x040fe20003f06270 */
[----:B------:R-:W-:Y:S03]  /*54a0*/  IMAD.HI.U32 R6, R5, R68, RZ ;  /* 0x0000004405067227 */ /* 0x000fe600078e00ff */
[----:B------:R-:W-:Y:S01]  /*54b0*/  ISETP.GE.OR P0, PT, R3, R4, P0 ;  /* 0x000000040300720c */ /* 0x000fe20000706670 */
[----:B------:R-:W-:Y:S01]  /*54c0*/  IMAD.MOV R4, RZ, RZ, -R3 ;  /* 0x000000ffff047224 */ /* 0x000fe200078e0a03 */
[-C--:B------:R-:W-:Y:S03]  /*54d0*/  SHF.R.U32.HI R6, RZ, R69.reuse, R6 ;  /* 0x00000045ff067219 */ /* 0x080fe60000011606 */
[----:B------:R-:W-:Y:S01]  /*54e0*/  IMAD R77, R74, R4, R77 ;  /* 0x000000044a4d7224 */ /* 0x000fe200078e024d */
[----:B------:R-:W-:Y:S05]  /*54f0*/  SEL R15, R5, R6, !P2 ;  /* 0x00000006050f7207 */ /* 0x000fea0005000000 */
[----:B------:R-:W-:Y:S02]  /*5500*/  IMAD.MOV R6, RZ, RZ, -R15 ;  /* 0x000000ffff067224 */ /* 0x000fe400078e0a0f */
[C---:B------:R-:W-:Y:S04]  /*5510*/  @!P0 IMAD.HI.U32 R2, R3.reuse, R68, RZ ;  /* 0x0000004403028227 */ /* 0x040fe800078e00ff */
[----:B------:R-:W-:Y:S01]  /*5520*/  IMAD R6, R72, R6, R5 ;  /* 0x0000000648067224 */ /* 0x000fe200078e0205 */
[----:B------:R-:W-:Y:S04]  /*5530*/  @!P0 SHF.R.U32.HI R2, RZ, R69, R2 ;  /* 0x00000045ff028219 */ /* 0x000fe80000011602 */
[----:B------:R-:W-:Y:S02]  /*5540*/  @!P0 SEL R0, R3, R2, !P2 ;  /* 0x0000000203008207 */ /* 0x000fe40005000000 */
[----:B------:R-:W-:Y:S02]  /*5550*/  IADD3 R2, PT, PT, -R5, RZ, RZ ;  /* 0x000000ff05027210 */ /* 0x000fe40007ffe1ff */
[----:B------:R-:W-:Y:S01]  /*5560*/  @!P0 IADD3 R8, PT, PT, R15, -R0, RZ ;  /* 0x800000000f088210 */ /* 0x000fe20007ffe0ff */
[----:B------:R-:W-:Y:S02]  /*5570*/  @!P0 IMAD R0, R7, R6, R0 ;  /* 0x0000000607008224 */ /* 0x000fe400078e0200 */
[----:B------:R-:W-:Y:S02]  /*5580*/  IMAD R75, R70, R2, R75 ;  /* 0x00000002464b7224 */ /* 0x000fe400078e024b */
[----:B------:R-:W-:Y:S02]  /*5590*/  @!P0 IMAD R5, R8, R72, R3 ;  /* 0x0000004808058224 */ /* 0x000fe400078e0203 */
[----:B------:R-:W-:Y:S04]  /*55a0*/  @!P0 IMAD.MOV.U32 R3, RZ, RZ, R0 ;  /* 0x000000ffff038224 */ /* 0x000fe800078e0000 */
[----:B------:R-:W-:Y:S02]  /*55b0*/  IMAD R77, R3, R74, R77 ;  /* 0x0000004a034d7224 */ /* 0x000fe400078e024d */
[----:B------:R-:W-:Y:S07]  /*55c0*/  IMAD R75, R5, R70, R75 ;  /* 0x00000046054b7224 */ /* 0x000fee00078e024b */
.L_x_93:
[----:B-1----:R-:W-:Y:S01]  /*55d0*/  @!P1 ISETP.NE.AND P0, PT, R10, 0x1, PT ;  /* 0x000000010a00980c */ /* 0x002fe20003f05270 */
[----:B------:R-:W-:Y:S01]  /*55e0*/  @!P1 IMAD.HI.U32 R0, R77, R12, RZ ;  /* 0x0000000c4d009227 */ /* 0x000fe200078e00ff */
[----:B------:R-:W-:Y:S01]  /*55f0*/  @!P1 ISETP.NE.AND P2, PT, R9, 0x1, PT ;  /* 0x000000010900980c */ /* 0x000fe20003f45270 */
[----:B------:R-:W-:Y:S01]  /*5600*/  ULOP3.LUT UP0, URZ, UR48, 0x1b0, URZ, 0xc0, !UPT ;  /* 0x000001b030ff7892 */ /* 0x000fe2000f80c0ff */
[----:B------:R-:W-:Y:S01]  /*5610*/  R2UR UR42, R21 ;  /* 0x00000000152a72ca */ /* 0x000fe200000e0000 */
[----:B------:R-:W-:Y:S01]  /*5620*/  @!P1 IMAD.HI.U32 R3, R75, R11, RZ ;  /* 0x0000000b4b039227 */ /* 0x000fe200078e00ff */
[----:B------:R-:W-:Y:S02]  /*5630*/  @!P1 SHF.R.U32.HI R0, RZ, R13, R0 ;  /* 0x0000000dff009219 */ /* 0x000fe40000011600 */
[----:B------:R-:W-:Y:S01]  /*5640*/  R2UR UR41, R20 ;  /* 0x00000000142972ca */ /* 0x000fe200000e0000 */
[----:B------:R-:W-:Y:S01]  /*5650*/  VIADD R191, R191, 0x1 ;  /* 0x00000001bfbf7836 */ /* 0x000fe20000000000 */
[----:B------:R-:W-:Y:S02]  /*5660*/  @!P1 SHF.R.U32.HI R2, RZ, R14, R3 ;  /* 0x0000000eff029219 */ /* 0x000fe40000011603 */
[----:B------:R-:W-:Y:S02]  /*5670*/  @!P1 SEL R3, R77, R0, !P2 ;  /* 0x000000004d039207 */ /* 0x000fe40005000000 */
[----:B------:R-:W-:Y:S02]  /*5680*/  @!P1 SEL R2, R75, R2, !P0 ;  /* 0x000000024b029207 */ /* 0x000fe40004000000 */
[----:B------:R-:W-:Y:S01]  /*5690*/  @P4 SHF.R.U32.HI R179, RZ, 0x10, R17 ;  /* 0x00000010ffb34819 */ /* 0x000fe20000011611 */
[----:B------:R-:W-:Y:S02]  /*56a0*/  USHF.L.U32 UR42, UR42, 0x7, URZ ;  /* 0x000000072a2a7899 */ /* 0x000fe400080006ff */
[----:B------:R-:W-:Y:S02]  /*56b0*/  @!P1 IMAD.IADD R0, R2, 0x1, -R3 ;  /* 0x0000000102009824 */ /* 0x000fe400078e0a03 */
[----:B------:R-:W-:Y:S01]  /*56c0*/  @!P1 IMAD.IADD R2, R3, 0x1, -R2 ;  /* 0x0000000103029824 */ /* 0x000fe200078e0a02 */
[----:B------:R-:W-:Y:S01]  /*56d0*/  USHF.L.U32 UR41, UR41, 0x8, URZ ;  /* 0x0000000829297899 */ /* 0x000fe200080006ff */
[----:B------:R-:W-:Y:S02]  /*56e0*/  @!P1 IMAD R77, R0, R9, R77 ;  /* 0x00000009004d9224 */ /* 0x000fe400078e024d */
[----:B------:R-:W-:Y:S01]  /*56f0*/  @!P1 IMAD R75, R2, R10, R75 ;  /* 0x0000000a024b9224 */ /* 0x000fe200078e024b */
[----:B------:R-:W-:Y:S08]  /*5700*/  BRA.U !UP0, `(.L_x_94) ;  /* 0x0000000108407547 */ /* 0x000ff0000b800000 */
[----:B------:R-:W1:Y:S01]  /*5710*/  LDCU.64 UR8, c[0x4][0x88] ;  /* 0x01001100ff0877ac */ /* 0x000e620008000a00 */
[----:B------:R-:W-:Y:S01]  /*5720*/  MOV R3, 0x0 ;  /* 0x0000000000037802 */ /* 0x000fe20000000f00 */
[----:B------:R-:W-:Y:S02]  /*5730*/  HFMA2 R12, -RZ, RZ, 0, 5.9604644775390625e-08 ;  /* 0x00000001ff0c7431 */ /* 0x000fe400000001ff */
[----:B------:R-:W-:Y:S02]  /*5740*/  IMAD.MOV.U32 R8, RZ, RZ, 0x70 ;  /* 0x00000070ff087424 */ /* 0x000fe400078e00ff */
[----:B------:R-:W-:Y:S01]  /*5750*/  IMAD.MOV.U32 R13, RZ, RZ, RZ ;  /* 0x000000ffff0d7224 */ /* 0x000fe200078e00ff */
[----:B------:R-:W2:Y:S01]  /*5760*/  LDCU.64 UR6, c[0x4][0x90] ;  /* 0x01001200ff0677ac */ /* 0x000ea20008000a00 */
[----:B------:R-:W3:Y:S01]  /*5770*/  LDC.64 R2, c[0x4][R3] ;  /* 0x0100000003027b82 */ /* 0x000ee20000000a00 */
[----:B------:R-:W4:Y:S01]  /*5780*/  LDCU.64 UR4, c[0x4][0x8] ;  /* 0x01000100ff0477ac */ /* 0x000f220008000a00 */
[----:B-1----:R-:W-:Y:S01]  /*5790*/  MOV R5, UR9 ;  /* 0x0000000900057c02 */ /* 0x002fe20008000f00 */
[----:B------:R-:W-:Y:S01]  /*57a0*/  IMAD.U32 R4, RZ, RZ, UR8 ;  /* 0x00000008ff047e24 */ /* 0x000fe2000f8e00ff */
[----:B--2---:R-:W-:Y:S01]  /*57b0*/  MOV R7, UR7 ;  /* 0x0000000700077c02 */ /* 0x004fe20008000f00 */
[----:B------:R-:W-:Y:S01]  /*57c0*/  IMAD.U32 R6, RZ, RZ, UR6 ;  /* 0x00000006ff067e24 */ /* 0x000fe2000f8e00ff */
[----:B----4-:R-:W-:Y:S01]  /*57d0*/  MOV R11, UR5 ;  /* 0x00000005000b7c02 */ /* 0x010fe20008000f00 */
[----:B------:R-:W-:Y:S02]  /*57e0*/  IMAD.U32 R10, RZ, RZ, UR4 ;  /* 0x00000004ff0a7e24 */ /* 0x000fe4000f8e00ff */
[----:B------:R-:W-:Y:S07]  /*57f0*/  LEPC R20, `(.L_x_94) ;  /* 0x000000001014794e */ /* 0x000fee0000000000 */
[----:B---3-5:R-:W-:Y:S05]  /*5800*/  CALL.ABS.NOINC R2 ;  /* 0x0000000002007343 */ /* 0x028fea0003c00000 */
.L_x_94:
[----:B------:R-:W-:Y:S01]  /*5810*/  LOP3.LUT P0, RZ, R188, 0x1b0, RZ, 0xc0, !PT ;  /* 0x000001b0bcff7812 */ /* 0x000fe2000780c0ff */
[----:B------:R-:W-:Y:S11]  /*5820*/  BSSY.RECONVERGENT B6, `(.L_x_95) ;  /* 0x0000013000067945 */ /* 0x000ff60003800200 */
[----:B------:R-:W-:Y:S01]  /*5830*/  @!UPT UIADD3 URZ, UPT, UPT, URZ, URZ, URZ ;  /* 0x000000fffffff290 */ /* 0x000fe2000fffe0ff */
[----:B------:R-:W-:Y:S05]  /*5840*/  @!P0 BRA `(.L_x_96) ;  /* 0x0000000000408947 */ /* 0x000fea0003800000 */
        /* <DEDUP_REMOVED lines=16> */
.L_x_96:
[----:B------:R-:W-:Y:S05]  /*5950*/  BSYNC.RECONVERGENT B6 ;  /* 0x0000000000067941 */ /* 0x000fea0003800200 */
.L_x_95:
[----:B------:R-:W-:Y:S01]  /*5960*/  ISETP.NE.U32.AND P4, PT, R166, RZ, PT ;  /* 0x000000ffa600720c */ /* 0x000fe20003f85070 */
[----:B------:R-:W-:Y:S01]  /*5970*/  UISETP.NE.AND UP2, UPT, UR50, URZ, UPT ;  /* 0x000000ff3200728c */ /* 0x000fe2000bf45270 */
[----:B------:R-:W-:Y:S01]  /*5980*/  ISETP.NE.U32.AND P2, PT, RZ, UR38, PT ;  /* 0x00000026ff007c0c */ /* 0x000fe2000bf45070 */
[----:B------:R-:W-:Y:S01]  /*5990*/  UISETP.NE.U32.AND UP1, UPT, UR44, URZ, UPT ;  /* 0x000000ff2c00728c */ /* 0x000fe2000bf25070 */
[----:B------:R-:W-:Y:S01]  /*59a0*/  ISETP.NE.AND.EX P4, PT, R167, RZ, PT, P4 ;  /* 0x000000ffa700720c */ /* 0x000fe20003f85340 */
[----:B------:R-:W-:Y:S01]  /*59b0*/  UPLOP3.LUT UP0, UPT, UPT, UPT, UPT, 0x40, 0x4 ;  /* 0x000000000004789c */ /* 0x000fe20003f0e870 */
[----:B------:R-:W-:Y:S01]  /*59c0*/  ISETP.NE.AND.EX P2, PT, RZ, UR39, PT, P2 ;  /* 0x00000027ff007c0c */ /* 0x000fe2000bf45320 */
[----:B------:R-:W-:Y:S01]  /*59d0*/  UISETP.NE.AND.EX UP1, UPT, UR45, URZ, UPT, UP1 ;  /* 0x000000ff2d00728c */ /* 0x000fe2000bf25310 */
[----:B------:R-:W-:Y:S04]  /*59e0*/  PLOP3.LUT P1, PT, PT, PT, UP2, 0x80, 0x8 ;  /* 0x000000000008781c */ /* 0x000fe80003f2f028 */
[----:B------:R-:W-:Y:S06]  /*59f0*/  @UP2 UPLOP3.LUT UP0, UPT, UPT, UPT, UP1, 0x80, 0x8 ;  /* 0x000000000008289c */ /* 0x000fec0003f0f010 */
[----:B------:R-:W-:Y:S01]  /*5a00*/  PLOP3.LUT P0, PT, PT, PT, UP0, 0x80, 0x8 ;  /* 0x000000000008781c */ /* 0x000fe20003f0f008 */
[----:B------:R-:W-:Y:S01]  /*5a10*/  @!UPT UIADD3 URZ, UPT, UPT, URZ, URZ, URZ ;  /* 0x000000fffffff290 */ /* 0x000fe2000fffe0ff */
[----:B------:R-:W-:Y:S11]  /*5a20*/  BRA.U !UP1, `(.L_x_97) ;  /* 0x0000000109387547 */ /* 0x000ff6000b800000 */
[----:B------:R-:W-:Y:S01]  /*5a30*/  UISETP.NE.U32.AND UP0, UPT, UR38, URZ, UPT ;  /* 0x000000ff2600728c */ /* 0x000fe2000bf05070 */
[----:B------:R-:W-:Y:S02]  /*5a40*/  HFMA2 R0, -RZ, RZ, 0, 5.9604644775390625e-08 ;  /* 0x00000001ff007431 */ /* 0x000fe400000001ff */
[----:B------:R-:W-:Y:S01]  /*5a50*/  IMAD.MOV.U32 R171, RZ, RZ, 0x1 ;  /* 0x00000001ffab7424 */ /* 0x000fe200078e00ff */
[----:B------:R-:W-:Y:S06]  /*5a60*/  UISETP.NE.AND.EX UP0, UPT, UR39, URZ, UPT, UP0 ;  /* 0x000000ff2700728c */ /* 0x000fec000bf05300 */
[----:B------:R-:W-:Y:S05]  /*5a70*/  PLOP3.LUT P3, PT, PT, PT, UP0, 0x80, 0x8 ;  /* 0x000000000008781c */ /* 0x000fea0003f6f008 */
[----:B------:R-:W1:Y:S01]  /*5a80*/  @UP0 LDCU.64 UR6, c[0x0][0x888] ;  /* 0x00011100ff0607ac */ /* 0x000e620008000a00 */
[----:B------:R-:W-:Y:S07]  /*5a90*/  @UP0 UIMAD UR4, UR36, UR44, URZ ;  /* 0x0000002c240402a4 */ /* 0x000fee000f8e02ff */
[----:B------:R-:W-:Y:S01]  /*5aa0*/  @!P3 PRMT R171, R0, 0x7610, R171 ;  /* 0x0000761000abb816 */ /* 0x000fe200000000ab */
[----:B-1----:R-:W-:Y:S03]  /*5ab0*/  @UP0 UIMAD.WIDE UR6, UR4, 0x4, UR6 ;  /* 0x00000004040608a5 */ /* 0x002fe6000f8e0206 */
[----:B------:R-:W1:Y:S03]  /*5ac0*/  @!UP0 LDCU UR4, c[0x0][0x880] ;  /* 0x00011000ff0487ac */ /* 0x000e660008000800 */
[----:B------:R-:W-:Y:S01]  /*5ad0*/  IMAD.U32 R2, RZ, RZ, UR6 ;  /* 0x00000006ff027e24 */ /* 0x000fe2000f8e00ff */
[----:B------:R-:W-:Y:S05]  /*5ae0*/  MOV R3, UR7 ;  /* 0x0000000700037c02 */ /* 0x000fea0008000f00 */
[----:B-----5:R2:W5:Y:S02]  /*5af0*/  @P3 LDG.E R81, desc[UR46][R2.64] ;  /* 0x0000002e02513981 */ /* 0x020564000c1e1900 */
[----:B-12---:R-:W-:Y:S02]  /*5b00*/  @!P3 IMAD.U32 R81, RZ, RZ, UR4 ;  /* 0x00000004ff51be24 */ /* 0x006fe4000f8e00ff */
.L_x_97:
[----:B------:R-:W-:Y:S05]  /*5b10*/  @!P4 BRA `(.L_x_98) ;  /* 0x000000000020c947 */ /* 0x000fea0003800000 */
[----:B------:R-:W-:Y:S04]  /*5b20*/  ISETP.NE.U32.AND P3, PT, R164, RZ, PT ;  /* 0x000000ffa400720c */ /* 0x000fe80003f65070 */
[----:B------:R-:W-:Y:S11]  /*5b30*/  ISETP.NE.AND.EX P3, PT, R165, RZ, PT, P3 ;  /* 0x000000ffa500720c */ /* 0x000ff60003f65330 */
[----:B------:R-:W-:Y:S02]  /*5b40*/  @!UPT UIADD3 URZ, UPT, UPT, URZ, URZ, URZ ;  /* 0x000000fffffff290 */ /* 0x000fe4000fffe0ff */
[----:B------:R-:W1:Y:S01]  /*5b50*/  @P3 LDC.64 R2, c[0x0][0x8a8] ;  /* 0x00022a00ff023b82 */ /* 0x000e620000000a00 */
[----:B------:R-:W-:Y:S04]  /*5b60*/  @P3 IMAD R0, R166, UR36, RZ ;  /* 0x00000024a6003c24 */ /* 0x000fe8000f8e02ff */
[----:B-1----:R-:W-:Y:S05]  /*5b70*/  @P3 IMAD.WIDE R2, R0, 0x4, R2 ;  /* 0x0000000400023825 */ /* 0x002fea00078e0202 */
[----:B-----5:R1:W5:Y:S02]  /*5b80*/  @P3 LDG.E R78, desc[UR46][R2.64] ;  /* 0x0000002e024e3981 */ /* 0x020364000c1e1900 */
[----:B-1----:R-:W2:Y:S02]  /*5b90*/  @!P3 LDC R78, c[0x0][0x8a0] ;  /* 0x00022800ff4ebb82 */ /* 0x002ea40000000800 */
.L_x_98:
[----:B-----5:R-:W-:Y:S01]  /*5ba0*/  FSETP.NEU.AND P4, PT, R81, RZ, PT ;  /* 0x000000ff5100720b */ /* 0x020fe20003f8d000 */
[----:B------:R-:W-:Y:S01]  /*5bb0*/  BSSY B1, `(.L_x_99) ;  /* 0x0000047000017945 */ /* 0x000fe20003800000 */
[----:B------:R-:W-:Y:S01]  /*5bc0*/  SEL R5, RZ, 0xffffffff, P2 ;  /* 0xffffffffff057807 */ /* 0x000fe20001000000 */
[----:B------:R-:W-:Y:S01]  /*5bd0*/  IMAD.MOV.U32 R196, RZ, RZ, 0x1 ;  /* 0x00000001ffc47424 */ /* 0x000fe200078e00ff */
[----:B------:R-:W-:Y:S01]  /*5be0*/  LOP3.LUT P3, RZ, R171, 0xff, RZ, 0xc0, !PT ;  /* 0x000000ffabff7812 */ /* 0x000fe2000786c0ff */
[C---:B------:R-:W-:Y:S01]  /*5bf0*/  IMAD R80, R76.reuse, 0x100, R79 ;  /* 0x000001004c507824 */ /* 0x040fe200078e024f */
[----:B------:R-:W-:Y:S02]  /*5c00*/  @P1 SEL R0, RZ, 0xffffffff, P4 ;  /* 0xffffffffff001807 */ /* 0x000fe40002000000 */
[----:B------:R-:W-:Y:S02]  /*5c10*/  CS2R R162, SRZ ;  /* 0x0000000000a27805 */ /* 0x000fe4000001ff00 */
[----:B------:R-:W-:Y:S02]  /*5c20*/  LEA R3, R181, UR49, 0x3 ;  /* 0x00000031b5037c11 */ /* 0x000fe4000f8e18ff */
[----:B------:R-:W-:Y:S02]  /*5c30*/  CS2R R160, SRZ ;  /* 0x0000000000a07805 */ /* 0x000fe4000001ff00 */
[----:B------:R-:W-:Y:S02]  /*5c40*/  @P0 SEL R0, R5, R0, !P3 ;  /* 0x0000000005000207 */ /* 0x000fe40005800000 */
[----:B------:R-:W-:Y:S02]  /*5c50*/  CS2R R158, SRZ ;  /* 0x00000000009e7805 */ /* 0x000fe4000001ff00 */
[----:B------:R-:W-:Y:S02]  /*5c60*/  LEA R193, R76, UR49, 0x3 ;  /* 0x000000314cc17c11 */ /* 0x000fe4000f8e18ff */
[----:B------:R-:W-:Y:S02]  /*5c70*/  CS2R R156, SRZ ;  /* 0x00000000009c7805 */ /* 0x000fe4000001ff00 */
[----:B------:R-:W-:Y:S02]  /*5c80*/  @P1 LOP3.LUT R0, R0, 0x1, RZ, 0xc0, !PT ;  /* 0x0000000100001812 */ /* 0x000fe400078ec0ff */
[----:B------:R-:W-:Y:S02]  /*5c90*/  CS2R R154, SRZ ;  /* 0x00000000009a7805 */ /* 0x000fe4000001ff00 */
[----:B------:R-:W-:Y:S02]  /*5ca0*/  SHF.L.U32 R2, R183, 0x1f, RZ ;  /* 0x0000001fb7027819 */ /* 0x000fe400000006ff */
[----:B------:R-:W-:Y:S02]  /*5cb0*/  CS2R R152, SRZ ;  /* 0x0000000000987805 */ /* 0x000fe4000001ff00 */
[----:B------:R-:W-:Y:S02]  /*5cc0*/  ISETP.NE.U32.OR P6, PT, R0, 0x1, !P1 ;  /* 0x000000010000780c */ /* 0x000fe40004fc5470 */
[----:B------:R-:W-:Y:S02]  /*5cd0*/  CS2R R150, SRZ ;  /* 0x0000000000967805 */ /* 0x000fe4000001ff00 */
[----:B------:R-:W-:Y:S02]  /*5ce0*/  PLOP3.LUT P2, PT, PT, PT, UP1, 0x80, 0x8 ;  /* 0x000000000008781c */ /* 0x000fe40003f4f018 */
[----:B------:R-:W-:Y:S02]  /*5cf0*/  CS2R R148, SRZ ;  /* 0x0000000000947805 */ /* 0x000fe4000001ff00 */
[----:B------:R-:W-:Y:S02]  /*5d00*/  SEL R0, RZ, 0xffffffff, P4 ;  /* 0xffffffffff007807 */ /* 0x000fe40002000000 */
[----:B------:R-:W-:Y:S03]  /*5d10*/  P2R R198, PR, RZ, 0x40 ;  /* 0x00000040ffc67803 */ /* 0x000fe60000000000 */
[----:B------:R-:W-:Y:S04]  /*5d20*/  @P6 SHF.L.U32 R4, R180, 0x1f, RZ ;  /* 0x0000001fb4046819 */ /* 0x000fe800000006ff */
[----:B------:R-:W-:Y:S01]  /*5d30*/  @P2 SEL R0, R5, R0, !P3 ;  /* 0x0000000005002207 */ /* 0x000fe20005800000 */
[----:B------:R-:W1:Y:S03]  /*5d40*/  @P6 SYNCS.PHASECHK.TRANS64.TRYWAIT P1, [R3+URZ+0xe0], R4 ;  /* 0x0000e004030065a7 */ /* 0x000e6600080211ff */
[----:B------:R-:W-:Y:S04]  /*5d50*/  LOP3.LUT R0, R0, 0x1, RZ, 0xc0, !PT ;  /* 0x0000000100007812 */ /* 0x000fe800078ec0ff */
[----:B------:R-:W-:Y:S04]  /*5d60*/  ISETP.NE.U32.AND P5, PT, R0, 0x1, PT ;  /* 0x000000010000780c */ /* 0x000fe80003fa5070 */
[----:B------:R-:W-:Y:S01]  /*5d70*/  P2R R197, PR, RZ, 0x20 ;  /* 0x00000020ffc57803 */ /* 0x000fe20000000000 */
[----:B------:R3:W4:Y:S01]  /*5d80*/  SYNCS.PHASECHK.TRANS64.TRYWAIT P0, [R193+URZ+0x150], R2 ;  /* 0x00015002c10075a7 */ /* 0x00072200080011ff */
[----:B-1----:R-:W-:Y:S01]  /*5d90*/  @P6 SEL R196, RZ, 0x1, !P1 ;  /* 0x00000001ffc46807 */ /* 0x002fe20004800000 */
[----:B---3--:R-:W-:Y:S06]  /*5da0*/  @!P6 BRA `(.L_x_100) ;  /* 0x00000000009ce947 */ /* 0x008fec0003800000 */
[----:B------:R-:W-:Y:S01]  /*5db0*/  @P5 IMAD R6, R181, 0x2000, R186 ;  /* 0x00002000b5065824 */ /* 0x000fe200078e02ba */
[----:B------:R-:W-:Y:S01]  /*5dc0*/  ISETP.NE.AND P1, PT, R196, RZ, PT ;  /* 0x000000ffc400720c */ /* 0x000fe20003f25270 */
[----:B------:R-:W-:Y:S01]  /*5dd0*/  BSSY B0, `(.L_x_101) ;  /* 0x0000010000007945 */ /* 0x000fe20003800000 */
[----:B------:R-:W-:Y:S01]  /*5de0*/  CS2R R150, SRZ ;  /* 0x0000000000967805 */ /* 0x000fe2000001ff00 */
[--C-:B------:R-:W-:Y:S01]  /*5df0*/  @P5 IMAD R7, R187, -0x10, R6.reuse ;  /* 0xfffffff0bb075824 */ /* 0x100fe200078e0206 */
[----:B------:R-:W-:Y:S01]  /*5e00*/  CS2R R148, SRZ ;  /* 0x0000000000947805 */ /* 0x000fe2000001ff00 */
[----:B------:R-:W-:Y:S01]  /*5e10*/  @P5 IMAD R5, R185, -0x10, R6 ;  /* 0xfffffff0b9055824 */ /* 0x000fe200078e0206 */
[----:B------:R-:W-:Y:S01]  /*5e20*/  CS2R R158, SRZ ;  /* 0x00000000009e7805 */ /* 0x000fe2000001ff00 */
[----:B------:R-:W-:Y:S01]  /*5e30*/  @P5 IMAD R4, R184, 0x10, R7 ;  /* 0x00000010b8045824 */ /* 0x000fe200078e0207 */
[----:B------:R-:W-:Y:S02]  /*5e40*/  CS2R R156, SRZ ;  /* 0x00000000009c7805 */ /* 0x000fe4000001ff00 */
[----:B------:R-:W-:Y:S02]  /*5e50*/  CS2R R154, SRZ ;  /* 0x00000000009a7805 */ /* 0x000fe4000001ff00 */
[----:B------:R-:W-:Y:S02]  /*5e60*/  CS2R R152, SRZ ;  /* 0x0000000000987805 */ /* 0x000fe4000001ff00 */
[----:B------:R-:W-:Y:S02]  /*5e70*/  CS2R R162, SRZ ;  /* 0x0000000000a27805 */ /* 0x000fe4000001ff00 */
[----:B------:R-:W-:Y:S01]  /*5e80*/  CS2R R160, SRZ ;  /* 0x0000000000a07805 */ /* 0x000fe2000001ff00 */
[----:B------:R-:W-:Y:S06]  /*5e90*/  @P1 BRA `(.L_x_102) ;  /* 0x00000000000c1947 */ /* 0x000fec0003800000 */
[----:B------:R-:W-:Y:S04]  /*5ea0*/  SHF.L.U32 R0, R180, 0x1f, RZ ;  /* 0x0000001fb4007819 */ /* 0x000fe800000006ff */
[----:B------:R-:W1:Y:S02]  /*5eb0*/  SYNCS.PHASECHK.TRANS64.TRYWAIT P1, [R3+URZ+0xe0], R0 ;  /* 0x0000e000030075a7 */ /* 0x000e6400080211ff */
[----:B-1----:R-:W-:Y:S05]  /*5ec0*/  @!P1 BRA `(.L_x_103) ;  /* 0x0000006400249947 */ /* 0x002fea0003800000 */
.L_x_102:
[----:B------:R-:W-:Y:S05]  /*5ed0*/  BSYNC B0 ;  /* 0x0000000000007941 */ /* 0x000fea0003800000 */
.L_x_101:
[----:B------:R-:W-:Y:S01]  /*5ee0*/  ISETP.NE.AND P1, PT, R197, RZ, PT ;  /* 0x000000ffc500720c */ /* 0x000fe20003f25270 */
[----:B-1----:R-:W-:Y:S02]  /*5ef0*/  VIADD R3, R3, 0x100 ;  /* 0x0000010003037836 */ /* 0x002fe40000000000 */
[----:B------:R-:W-:Y:S02]  /*5f00*/  IMAD.U32 R0, RZ, RZ, UR37 ;  /* 0x00000025ff007e24 */ /* 0x000fe4000f8e00ff */
[----:B------:R-:W-:Y:S03]  /*5f10*/  VIADD R181, R181, 0x1 ;  /* 0x00000001b5b57836 */ /* 0x000fe60000000000 */
[----:B------:R-:W-:Y:S05]  /*5f20*/  PRMT R0, R0, 0x654, R3 ;  /* 0x0000065400007816 */ /* 0x000fea0000000003 */
[----:B------:R1:W3:Y:S04]  /*5f30*/  @P1 LDS.128 R148, [R6] ;  /* 0x0000000006941984 */ /* 0x0002e80000000c00 */
[----:B------:R1:W1:Y:S04]  /*5f40*/  @P1 LDS.128 R156, [R5+0x20] ;  /* 0x00002000059c1984 */ /* 0x0002680000000c00 */
[----:B------:R1:W1:Y:S04]  /*5f50*/  @P1 LDS.128 R152, [R7+0x10] ;  /* 0x0000100007981984 */ /* 0x0002680000000c00 */
[----:B------:R1:W1:Y:S01]  /*5f60*/  @P1 LDS.128 R160, [R4+0x10] ;  /* 0x0000100004a01984 */ /* 0x0002620000000c00 */
[C---:B------:R-:W-:Y:S01]  /*5f70*/  ISETP.NE.AND P1, PT, R181.reuse, 0x4, PT ;  /* 0x00000004b500780c */ /* 0x040fe20003f25270 */
[----:B------:R-:W-:Y:S01]  /*5f80*/  @!PT LDS RZ, [RZ] ;  /* 0x00000000fffff984 */ /* 0x000fe20000000800 */
[----:B------:R-:W-:Y:S01]  /*5f90*/  @!PT LDS RZ, [RZ] ;  /* 0x00000000fffff984 */ /* 0x000fe20000000800 */
[----:B------:R-:W-:Y:S01]  /*5fa0*/  @!PT LDS RZ, [RZ] ;  /* 0x00000000fffff984 */ /* 0x000fe20000000800 */
[----:B------:R-:W-:Y:S01]  /*5fb0*/  @!PT LDS RZ, [RZ] ;  /* 0x00000000fffff984 */ /* 0x000fe20000000800 */
[----:B------:R5:W-:Y:S06]  /*5fc0*/  MEMBAR.ALL.CTA ;  /* 0x0000000000007992 */ /* 0x000bec0000008000 */
[----:B-----5:R-:W5:Y:S01]  /*5fd0*/  FENCE.VIEW.ASYNC.S ;  /* 0x00000000000073c6 */ /* 0x020f620000000000 */
[----:B------:R-:W-:Y:S02]  /*5fe0*/  SEL R3, RZ, 0x1, P1 ;  /* 0x00000001ff037807 */ /* 0x000fe40000800000 */
[----:B------:R-:W-:Y:S02]  /*5ff0*/  SEL R181, R181, RZ, P1 ;  /* 0x000000ffb5b57207 */ /* 0x000fe40000800000 */
[----:B------:R-:W-:Y:S01]  /*6000*/  LOP3.LUT R180, R180, R3, RZ, 0x3c, !PT ;  /* 0x00000003b4b47212 */ /* 0x000fe200078e3cff */
[----:B-----5:R1:W-:Y:S06]  /*6010*/  SYNCS.ARRIVE.TRANS64.RED.A1T0 RZ, [R0+URZ], RZ ;  /* 0x000000ff00ff79a7 */ /* 0x0203ec00081004ff */
.L_x_100:
[----:B------:R-:W-:Y:S05]  /*6020*/  BSYNC B1 ;  /* 0x0000000000017941 */ /* 0x000fea0003800000 */
.L_x_99:
[----:B-1----:R-:W-:Y:S04]  /*6030*/  SHF.R.U32.HI R0, RZ, 0x15, R80 ;  /* 0x00000015ff007819 */ /* 0x002fe80000011650 */
[----:B------:R-:W-:Y:S01]  /*6040*/  LOP3.LUT P1, RZ, R0, 0x3, R173, 0x48, !PT ;  /* 0x0000000300ff7812 */ /* 0x000fe200078248ad */
[----:B------:R-:W-:Y:S01]  /*6050*/  @!UPT UIADD3 URZ, UPT, UPT, URZ, URZ, URZ ;  /* 0x000000fffffff290 */ /* 0x000fe2000fffe0ff */
[----:B----4-:R-:W-:Y:S11]  /*6060*/  @P0 BRA `(.L_x_104) ;  /* 0x0000000000080947 */ /* 0x010ff60003800000 */
[----:B------:R-:W1:Y:S02]  /*6070*/  SYNCS.PHASECHK.TRANS64.TRYWAIT P0, [R193+URZ+0x150], R2 ;  /* 0x00015002c10075a7 */ /* 0x000e6400080011ff */
[----:B-1----:R-:W-:Y:S05]  /*6080*/  @!P0 BRA `(.L_x_105) ;  /* 0x0000006000c88947 */ /* 0x002fea0003800000 */
.L_x_104:
[----:B------:R-:W-:Y:S04]  /*6090*/  BSSY.RECONVERGENT B6, `(.L_x_106) ;  /* 0x0000012000067945 */ /* 0x000fe80003800200 */
[----:B------:R-:W-:Y:S05]  /*60a0*/  @!P1 BRA `(.L_x_107) ;  /* 0x0000000000409947 */ /* 0x000fea0003800000 */
[----:B------:R-:W4:Y:S01]  /*60b0*/  LDCU.64 UR8, c[0x4][0x78] ;  /* 0x01000f00ff0877ac */ /* 0x000f220008000a00 */
[----:B------:R-:W-:Y:S01]  /*60c0*/  MOV R3, 0x0 ;  /* 0x0000000000037802 */ /* 0x000fe20000000f00 */
[----:B------:R-:W-:Y:S02]  /*60d0*/  HFMA2 R12, -RZ, RZ, 0, 5.9604644775390625e-08 ;  /* 0x00000001ff0c7431 */ /* 0x000fe400000001ff */
[----:B------:R-:W-:Y:S02]  /*60e0*/  IMAD.MOV.U32 R8, RZ, RZ, 0x192 ;  /* 0x00000192ff087424 */ /* 0x000fe400078e00ff */
[----:B------:R-:W-:Y:S01]  /*60f0*/  IMAD.MOV.U32 R13, RZ, RZ, RZ ;  /* 0x000000ffff0d7224 */ /* 0x000fe200078e00ff */
[----:B------:R-:W5:Y:S01]  /*6100*/  LDCU.64 UR6, c[0x4][0x80] ;  /* 0x01001000ff0677ac */ /* 0x000f620008000a00 */
[----:B-1----:R-:W1:Y:S01]  /*6110*/  LDC.64 R2, c[0x4][R3] ;  /* 0x0100000003027b82 */ /* 0x002e620000000a00 */
[----:B------:R-:W2:Y:S01]  /*6120*/  LDCU.64 UR4, c[0x4][0x18] ;  /* 0x01000300ff0477ac */ /* 0x000ea20008000a00 */
[----:B----4-:R-:W-:Y:S01]  /*6130*/  MOV R5, UR9 ;  /* 0x0000000900057c02 */ /* 0x010fe20008000f00 */
[----:B------:R-:W-:Y:S01]  /*6140*/  IMAD.U32 R4, RZ, RZ, UR8 ;  /* 0x00000008ff047e24 */ /* 0x000fe2000f8e00ff */
[----:B-----5:R-:W-:Y:S01]  /*6150*/  MOV R7, UR7 ;  /* 0x0000000700077c02 */ /* 0x020fe20008000f00 */
[----:B------:R-:W-:Y:S01]  /*6160*/  IMAD.U32 R6, RZ, RZ, UR6 ;  /* 0x00000006ff067e24 */ /* 0x000fe2000f8e00ff */
[----:B--2---:R-:W-:Y:S01]  /*6170*/  MOV R11, UR5 ;  /* 0x00000005000b7c02 */ /* 0x004fe20008000f00 */
[----:B------:R-:W-:Y:S02]  /*6180*/  IMAD.U32 R10, RZ, RZ, UR4 ;  /* 0x00000004ff0a7e24 */ /* 0x000fe4000f8e00ff */
[----:B------:R-:W-:Y:S07]  /*6190*/  LEPC R20, `(.L_x_107) ;  /* 0x000000001014794e */ /* 0x000fee0000000000 */
[----:B-1-3--:R-:W-:Y:S05]  /*61a0*/  CALL.ABS.NOINC R2 ;  /* 0x0000000002007343 */ /* 0x00afea0003c00000 */
.L_x_107:
[----:B------:R-:W-:Y:S05]  /*61b0*/  BSYNC.RECONVERGENT B6 ;  /* 0x0000000000067941 */ /* 0x000fea0003800200 */
.L_x_106:
[-C--:B---3--:R-:W-:Y:S01]  /*61c0*/  F2FP.F16.E5M2.UNPACK_B R83, R148.reuse ;  /* 0x00000094ff53723e */ /* 0x088fe200020004ff */
[----:B------:R-:W-:Y:S05]  /*61d0*/  WARPSYNC.ALL ;  /* 0x0000000000007948 */ /* 0x000fea0003800000 */
[----:B------:R-:W-:Y:S01]  /*61e0*/  R2UR UR4, R80 ;  /* 0x00000000500472ca */ /* 0x000fe200000e0000 */
[--C-:B------:R-:W-:Y:S01]  /*61f0*/  HADD2.F32 R82, -RZ, R83.reuse.H0_H0 ;  /* 0x20000053ff527230 */ /* 0x100fe20000004100 */
[----:B------:R-:W-:Y:S01]  /*6200*/  F2FP.F16.E5M2.UNPACK_B R85, R148.H1 ;  /* 0x00000094ff55723e */ /* 0x000fe200030004ff */
[----:B------:R-:W-:Y:S01]  /*6210*/  HADD2.F32 R83, -RZ, R83.H1_H1 ;  /* 0x30000053ff537230 */ /* 0x000fe20000004100 */
[-C--:B------:R-:W-:Y:S01]  /*6220*/  F2FP.F16.E5M2.UNPACK_B R87, R149.reuse ;  /* 0x00000095ff57723e */ /* 0x080fe200020004ff */
[----:B------:R-:W-:Y:S01]  /*6230*/  BSSY.RECONVERGENT B0, `(.L_x_108) ;  /* 0x000011d000007945 */ /* 0x000fe20003800200 */
[----:B------:R-:W-:Y:S01]  /*6240*/  F2FP.F16.E5M2.UNPACK_B R89, R149.H1 ;  /* 0x00000095ff59723e */ /* 0x000fe200030004ff */
[----:B------:R-:W-:Y:S01]  /*6250*/  HADD2.F32 R84, -RZ, R85.H0_H0 ;  /* 0x20000055ff547230 */ /* 0x000fe20000004100 */
[-C--:B------:R-:W-:Y:S01]  /*6260*/  F2FP.F16.E5M2.UNPACK_B R91, R150.reuse ;  /* 0x00000096ff5b723e */ /* 0x080fe200020004ff */
[----:B------:R-:W-:Y:S01]  /*6270*/  HADD2.F32 R88, -RZ, R87.H1_H1 ;  /* 0x30000057ff587230 */ /* 0x000fe20000004100 */
[----:B------:R-:W-:Y:S01]  /*6280*/  F2FP.F16.E5M2.UNPACK_B R93, R150.H1 ;  /* 0x00000096ff5d723e */ /* 0x000fe200030004ff */
[----:B------:R-:W-:Y:S01]  /*6290*/  HADD2.F32 R86, -RZ, R85.H1_H1 ;  /* 0x30000055ff567230 */ /* 0x000fe20000004100 */
[-C--:B------:R-:W-:Y:S01]  /*62a0*/  F2FP.F16.E5M2.UNPACK_B R95, R151.reuse ;  /* 0x00000097ff5f723e */ /* 0x080fe200020004ff */
[----:B------:R-:W2:Y:S01]  /*62b0*/  LDTM.x64 R4, tmem[UR4] ;  /* 0x00000004000479ee */ /* 0x000ea20008340000 */
[----:B------:R-:W-:Y:S01]  /*62c0*/  F2FP.F16.E5M2.UNPACK_B R97, R151.H1 ;  /* 0x00000097ff61723e */ /* 0x000fe200030004ff */
[----:B------:R-:W-:Y:S01]  /*62d0*/  HADD2.F32 R85, -RZ, R87.H0_H0 ;  /* 0x20000057ff557230 */ /* 0x000fe20000004100 */
[-C--:B------:R-:W-:Y:S01]  /*62e0*/  F2FP.F16.E5M2.UNPACK_B R99, R152.reuse ;  /* 0x00000098ff63723e */ /* 0x080fe200020004ff */
[----:B------:R-:W-:Y:S01]  /*62f0*/  HADD2.F32 R87, -RZ, R89.H0_H0 ;  /* 0x20000059ff577230 */ /* 0x000fe20000004100 */
[----:B------:R-:W-:Y:S01]  /*6300*/  F2FP.F16.E5M2.UNPACK_B R101, R152.H1 ;  /* 0x00000098ff65723e */ /* 0x000fe200030004ff */
[----:B------:R-:W-:Y:S01]  /*6310*/  HADD2.F32 R92, -RZ, R91.H1_H1 ;  /* 0x3000005bff5c7230 */ /* 0x000fe20000004100 */
[----:B------:R-:W-:Y:S01]  /*6320*/  SHF.L.U32 R199, R176, 0x4, RZ ;  /* 0x00000004b0c77819 */ /* 0x000fe200000006ff */
[----:B------:R-:W-:Y:S01]  /*6330*/  HADD2.F32 R96, -RZ, R95.H1_H1 ;  /* 0x3000005fff607230 */ /* 0x000fe20000004100 */
[----:B------:R-:W-:Y:S01]  /*6340*/  SHF.L.U32 R207, R175, 0x4, RZ ;  /* 0x00000004afcf7819 */ /* 0x000fe200000006ff */
[----:B------:R-:W-:Y:S01]  /*6350*/  HADD2.F32 R100, -RZ, R99.H1_H1 ;  /* 0x30000063ff647230 */ /* 0x000fe20000004100 */
[----:B------:R-:W-:Y:S01]  /*6360*/  IADD3 R192, PT, PT, R186, R199, RZ ;  /* 0x000000c7bac07210 */ /* 0x000fe20007ffe0ff */
[----:B------:R-:W-:Y:S01]  /*6370*/  HADD2.F32 R90, -RZ, R89.H1_H1 ;  /* 0x30000059ff5a7230 */ /* 0x000fe20000004100 */
[----:B------:R-:W-:Y:S01]  /*6380*/  SHF.L.U32 R205, R184, 0x4, RZ ;  /* 0x00000004b8cd7819 */ /* 0x000fe200000006ff */
[----:B------:R-:W-:Y:S01]  /*6390*/  HADD2.F32 R89, -RZ, R91.H0_H0 ;  /* 0x2000005bff597230 */ /* 0x000fe20000004100 */
[-C--:B------:R-:W-:Y:S01]  /*63a0*/  F2FP.F16.E5M2.UNPACK_B R103, R153.reuse ;  /* 0x00000099ff67723e */ /* 0x080fe200020004ff */
[--C-:B------:R-:W-:Y:S01]  /*63b0*/  HADD2.F32 R91, -RZ, R93.reuse.H0_H0 ;  /* 0x2000005dff5b7230 */ /* 0x100fe20000004100 */
[----:B------:R-:W-:Y:S01]  /*63c0*/  IADD3 R194, PT, PT, R205, R192, RZ ;  /* 0x000000c0cdc27210 */ /* 0x000fe20007ffe0ff */
[----:B------:R-:W-:Y:S01]  /*63d0*/  HADD2.F32 R94, -RZ, R93.H1_H1 ;  /* 0x3000005dff5e7230 */ /* 0x000fe20000004100 */
[----:B------:R-:W-:Y:S01]  /*63e0*/  F2FP.F16.E5M2.UNPACK_B R105, R153.H1 ;  /* 0x00000099ff69723e */ /* 0x000fe200030004ff */
[----:B------:R-:W-:Y:S01]  /*63f0*/  HADD2.F32 R93, -RZ, R95.H0_H0 ;  /* 0x2000005fff5d7230 */ /* 0x000fe20000004100 */
[-C--:B------:R-:W-:Y:S01]  /*6400*/  F2FP.F16.E5M2.UNPACK_B R107, R154.reuse ;  /* 0x0000009aff6b723e */ /* 0x080fe200020004ff */
[----:B------:R-:W-:Y:S01]  /*6410*/  HADD2.F32 R104, -RZ, R103.H1_H1 ;  /* 0x30000067ff687230 */ /* 0x000fe20000004100 */
[----:B------:R-:W-:Y:S01]  /*6420*/  F2FP.F16.E5M2.UNPACK_B R109, R154.H1 ;  /* 0x0000009aff6d723e */ /* 0x000fe200030004ff */
[C---:B--2---:R-:W-:Y:S01]  /*6430*/  FMUL R0, R78.reuse, R4 ;  /* 0x000000044e007220 */ /* 0x044fe20000400000 */
[C---:B-1----:R-:W-:Y:S01]  /*6440*/  FMUL R2, R78.reuse, R5 ;  /* 0x000000054e027220 */ /* 0x042fe20000400000 */
[C---:B------:R-:W-:Y:S01]  /*6450*/  FMUL R4, R78.reuse, R8 ;  /* 0x000000084e047220 */ /* 0x040fe20000400000 */
[C---:B------:R-:W-:Y:S01]  /*6460*/  FMUL R5, R78.reuse, R9 ;  /* 0x000000094e057220 */ /* 0x040fe20000400000 */
[C---:B------:R-:W-:Y:S01]  /*6470*/  FFMA R0, R81.reuse, R82, R0 ;  /* 0x0000005251007223 */ /* 0x040fe20000000000 */
[C---:B------:R-:W-:Y:S01]  /*6480*/  FFMA R2, R81.reuse, R83, R2 ;  /* 0x0000005351027223 */ /* 0x040fe20000000002 */
[C---:B------:R-:W-:Y:S01]  /*6490*/  FMUL R8, R78.reuse, R12 ;  /* 0x0000000c4e087220 */ /* 0x040fe20000400000 */
[C---:B------:R-:W-:Y:S01]  /*64a0*/  FMUL R9, R78.reuse, R13 ;  /* 0x0000000d4e097220 */ /* 0x040fe20000400000 */
[C---:B------:R-:W-:Y:S01]  /*64b0*/  FMUL R12, R78.reuse, R16 ;  /* 0x000000104e0c7220 */ /* 0x040fe20000400000 */
[C---:B------:R-:W-:Y:S01]  /*64c0*/  FMUL R13, R78.reuse, R17 ;  /* 0x000000114e0d7220 */ /* 0x040fe20000400000 */
[C---:B------:R-:W-:Y:S01]  /*64d0*/  FMUL R16, R78.reuse, R20 ;  /* 0x000000144e107220 */ /* 0x040fe20000400000 */
[C---:B------:R-:W-:Y:S01]  /*64e0*/  FMUL R17, R78.reuse, R21 ;  /* 0x000000154e117220 */ /* 0x040fe20000400000 */
[C---:B------:R-:W-:Y:S01]  /*64f0*/  FMUL R20, R78.reuse, R24 ;  /* 0x000000184e147220 */ /* 0x040fe20000400000 */
[C---:B------:R-:W-:Y:S01]  /*6500*/  FMUL R21, R78.reuse, R25 ;  /* 0x000000194e157220 */ /* 0x040fe20000400000 */
[----:B------:R-:W-:Y:S02]  /*6510*/  HADD2.F32 R108, -RZ, R107.H1_H1 ;  /* 0x3000006bff6c7230 */ /* 0x000fe40000004100 */
[C---:B------:R-:W-:Y:S01]  /*6520*/  FMUL R24, R78.reuse, R28 ;  /* 0x0000001c4e187220 */ /* 0x040fe20000400000 */
[C---:B------:R-:W-:Y:S01]  /*6530*/  FMUL R25, R78.reuse, R29 ;  /* 0x0000001d4e197220 */ /* 0x040fe20000400000 */
[C---:B------:R-:W-:Y:S01]  /*6540*/  FMUL R28, R78.reuse, R32 ;  /* 0x000000204e1c7220 */ /* 0x040fe20000400000 */
[C---:B------:R-:W-:Y:S01]  /*6550*/  FMUL R29, R78.reuse, R33 ;  /* 0x000000214e1d7220 */ /* 0x040fe20000400000 */
[C---:B------:R-:W-:Y:S01]  /*6560*/  FMUL R32, R78.reuse, R36 ;  /* 0x000000244e207220 */ /* 0x040fe20000400000 */
[----:B------:R-:W-:Y:S01]  /*6570*/  F2FP.F16.E5M2.UNPACK_B R111, R155 ;  /* 0x0000009bff6f723e */ /* 0x000fe200020004ff */
[C---:B------:R-:W-:Y:S01]  /*6580*/  FMUL R33, R78.reuse, R37 ;  /* 0x000000254e217220 */ /* 0x040fe20000400000 */
[C---:B------:R-:W-:Y:S01]  /*6590*/  FMUL R36, R78.reuse, R40 ;  /* 0x000000284e247220 */ /* 0x040fe20000400000 */
[----:B------:R-:W-:Y:S01]  /*65a0*/  F2FP.F16.E5M2.UNPACK_B R113, R155.H1 ;  /* 0x0000009bff71723e */ /* 0x000fe200030004ff */
[C---:B------:R-:W-:Y:S01]  /*65b0*/  FMUL R37, R78.reuse, R41 ;  /* 0x000000294e257220 */ /* 0x040fe20000400000 */
[----:B------:R-:W-:Y:S02]  /*65c0*/  HADD2.F32 R112, -RZ, R111.H1_H1 ;  /* 0x3000006fff707230 */ /* 0x000fe40000004100 */
        /* <DEDUP_REMOVED lines=26> */
[C---:B------:R-:W-:Y:S01]  /*6770*/  FFMA R3, R81.reuse, R84, R3 ;  /* 0x0000005451037223 */ /* 0x040fe20000000003 */
[C---:B------:R-:W-:Y:S01]  /*6780*/  FFMA R7, R81.reuse, R86, R7 ;  /* 0x0000005651077223 */ /* 0x040fe20000000007 */
[----:B------:R-:W-:Y:S01]  /*6790*/  F2FP.F16.E5M2.UNPACK_B R131, R160 ;  /* 0x000000a0ff83723e */ /* 0x000fe200020004ff */
[C---:B------:R-:W-:Y:S01]  /*67a0*/  FFMA R4, R81.reuse, R85, R4 ;  /* 0x0000005551047223 */ /* 0x040fe20000000004 */
[C---:B------:R-:W-:Y:S01]  /*67b0*/  FFMA R5, R81.reuse, R88, R5 ;  /* 0x0000005851057223 */ /* 0x040fe20000000005 */
[----:B------:R-:W-:Y:S01]  /*67c0*/  F2FP.F16.E5M2.UNPACK_B R133, R160.H1 ;  /* 0x000000a0ff85723e */ /* 0x000fe200030004ff */
[----:B------:R-:W-:Y:S01]  /*67d0*/  FFMA R6, R81, R87, R6 ;  /* 0x0000005751067223 */ /* 0x000fe20000000006 */
[----:B------:R-:W-:Y:S01]  /*67e0*/  F2FP.SATFINITE.E5M2.F32.PACK_AB_MERGE_C R195, R7, R3, RZ ;  /* 0x0000000307c3723e */ /* 0x000fe200048060ff */
[----:B------:R-:W-:Y:S02]  /*67f0*/  HADD2.F32 R128, -RZ, R127.H1_H1 ;  /* 0x3000007fff807230 */ /* 0x000fe40000004100 */
[----:B------:R-:W-:Y:S01]  /*6800*/  FMUL R11, R78, R11 ;  /* 0x0000000b4e0b7220 */ /* 0x000fe20000400000 */
[----:B------:R-:W-:Y:S01]  /*6810*/  HADD2.F32 R132, -RZ, R131.H1_H1 ;  /* 0x30000083ff847230 */ /* 0x000fe20000004100 */
[----:B------:R-:W-:Y:S01]  /*6820*/  F2FP.SATFINITE.E5M2.F32.PACK_AB_MERGE_C R200, R2, R0, R195 ;  /* 0x0000000002c8723e */ /* 0x000fe200048060c3 */
[----:B------:R-:W-:Y:S01]  /*6830*/  FMUL R10, R78, R14 ;  /* 0x0000000e4e0a7220 */ /* 0x000fe20000400000 */
[----:B------:R-:W-:Y:S01]  /*6840*/  IADD3 R195, PT, PT, R186, R207, RZ ;  /* 0x000000cfbac37210 */ /* 0x000fe20007ffe0ff */
[C---:B------:R-:W-:Y:S01]  /*6850*/  FFMA R11, R81.reuse, R90, R11 ;  /* 0x0000005a510b7223 */ /* 0x040fe2000000000b */
[C---:B------:R-:W-:Y:S01]  /*6860*/  FFMA R8, R81.reuse, R89, R8 ;  /* 0x0000005951087223 */ /* 0x040fe20000000008 */
[C---:B------:R-:W-:Y:S01]  /*6870*/  FFMA R9, R81.reuse, R92, R9 ;  /* 0x0000005c51097223 */ /* 0x040fe20000000009 */
[--C-:B------:R-:W-:Y:S02]  /*6880*/  HADD2.F32 R95, -RZ, R97.reuse.H0_H0 ;  /* 0x20000061ff5f7230 */ /* 0x100fe40000004100 */
[----:B------:R-:W-:Y:S01]  /*6890*/  FFMA R10, R81, R91, R10 ;  /* 0x0000005b510a7223 */ /* 0x000fe2000000000a */
[----:B------:R-:W-:Y:S01]  /*68a0*/  F2FP.SATFINITE.E5M2.F32.PACK_AB_MERGE_C R201, R11, R6, RZ ;  /* 0x000000060bc9723e */ /* 0x000fe200048060ff */
[C---:B------:R-:W-:Y:S01]  /*68b0*/  FMUL R15, R78.reuse, R15 ;  /* 0x0000000f4e0f7220 */ /* 0x040fe20000400000 */
[----:B------:R-:W-:Y:S02]  /*68c0*/  HADD2.F32 R98, -RZ, R97.H1_H1 ;  /* 0x30000061ff627230 */ /* 0x000fe40000004100 */
[C---:B------:R-:W-:Y:S01]  /*68d0*/  FMUL R14, R78.reuse, R18 ;  /* 0x000000124e0e7220 */ /* 0x040fe20000400000 */
[----:B------:R-:W-:Y:S01]  /*68e0*/  F2FP.SATFINITE.E5M2.F32.PACK_AB_MERGE_C R201, R5, R4, R201 ;  /* 0x0000000405c9723e */ /* 0x000fe200048060c9 */
[----:B------:R-:W-:Y:S02]  /*68f0*/  HADD2.F32 R97, -RZ, R99.H0_H0 ;  /* 0x20000063ff617230 */ /* 0x000fe40000004100 */
[C---:B------:R-:W-:Y:S01]  /*6900*/  FFMA R15, R81.reuse, R94, R15 ;  /* 0x0000005e510f7223 */ /* 0x040fe2000000000f */
[C---:B------:R-:W-:Y:S01]  /*6910*/  FFMA R12, R81.reuse, R93, R12 ;  /* 0x0000005d510c7223 */ /* 0x040fe2000000000c */
[----:B------:R-:W-:Y:S01]  /*6920*/  FFMA R13, R81, R96, R13 ;  /* 0x00000060510d7223 */ /* 0x000fe2000000000d */
[----:B------:R-:W-:Y:S01]  /*6930*/  F2FP.F16.E5M2.UNPACK_B R135, R161 ;  /* 0x000000a1ff87723e */ /* 0x000fe200020004ff */
[--C-:B------:R-:W-:Y:S01]  /*6940*/  HADD2.F32 R99, -RZ, R101.reuse.H0_H0 ;  /* 0x20000065ff637230 */ /* 0x100fe20000004100 */
[----:B------:R-:W-:Y:S01]  /*6950*/  F2FP.SATFINITE.E5M2.F32.PACK_AB_MERGE_C R202, R15, R10, RZ ;  /* 0x0000000a0fca723e */ /* 0x000fe200048060ff */
[----:B------:R-:W-:Y:S01]  /*6960*/  FFMA R14, R81, R95, R14 ;  /* 0x0000005f510e7223 */ /* 0x000fe2000000000e */
[C---:B------:R-:W-:Y:S01]  /*6970*/  FMUL R19, R78.reuse, R19 ;  /* 0x000000134e137220 */ /* 0x040fe20000400000 */
[----:B------:R-:W-:Y:S01]  /*6980*/  HADD2.F32 R102, -RZ, R101.H1_H1 ;  /* 0x30000065ff667230 */ /* 0x000fe20000004100 */
[----:B------:R-:W-:Y:S01]  /*6990*/  F2FP.SATFINITE.E5M2.F32.PACK_AB_MERGE_C R202, R9, R8, R202 ;  /* 0x0000000809ca723e */ /* 0x000fe200048060ca */
[----:B------:R-:W-:Y:S02]  /*69a0*/  HADD2.F32 R101, -RZ, R103.H0_H0 ;  /* 0x20000067ff657230 */ /* 0x000fe40000004100 */
[C---:B------:R-:W-:Y:S01]  /*69b0*/  FFMA R19, R81.reuse, R98, R19 ;  /* 0x0000006251137223 */ /* 0x040fe20000000013 */
[C---:B------:R-:W-:Y:S01]  /*69c0*/  FFMA R16, R81.reuse, R97, R16 ;  /* 0x0000006151107223 */ /* 0x040fe20000000010 */
[----:B------:R-:W-:Y:S01]  /*69d0*/  FFMA R17, R81, R100, R17 ;  /* 0x0000006451117223 */ /* 0x000fe20000000011 */
[----:B------:R-:W-:Y:S02]  /*69e0*/  HADD2.F32 R136, -RZ, R135.H1_H1 ;  /* 0x30000087ff887230 */ /* 0x000fe40000004100 */
[C---:B------:R-:W-:Y:S01]  /*69f0*/  FMUL R18, R78.reuse, R22 ;  /* 0x000000164e127220 */ /* 0x040fe20000400000 */
[----:B------:R-:W-:Y:S01]  /*6a00*/  F2FP.F16.E5M2.UNPACK_B R137, R161.H1 ;  /* 0x000000a1ff89723e */ /* 0x000fe200030004ff */
[C---:B------:R-:W-:Y:S01]  /*6a10*/  FMUL R23, R78.reuse, R23 ;  /* 0x000000174e177220 */ /* 0x040fe20000400000 */
[--C-:B------:R-:W-:Y:S01]  /*6a20*/  HADD2.F32 R103, -RZ, R105.reuse.H0_H0 ;  /* 0x20000069ff677230 */ /* 0x100fe20000004100 */
[----:B------:R-:W-:Y:S01]  /*6a30*/  F2FP.SATFINITE.E5M2.F32.PACK_AB_MERGE_C R203, R19, R14, RZ ;  /* 0x0000000e13cb723e */ /* 0x000fe200048060ff */
[C---:B------:R-:W-:Y:S01]  /*6a40*/  FFMA R18, R81.reuse, R99, R18 ;  /* 0x0000006351127223 */ /* 0x040fe20000000012 */
[C---:B------:R-:W-:Y:S01]  /*6a50*/  FFMA R23, R81.reuse, R102, R23 ;  /* 0x0000006651177223 */ /* 0x040fe20000000017 */
[----:B------:R-:W-:Y:S01]  /*6a60*/  FFMA R20, R81, R101, R20 ;  /* 0x0000006551147223 */ /* 0x000fe20000000014 */
[----:B------:R-:W-:Y:S01]  /*6a70*/  F2FP.F16.E5M2.UNPACK_B R139, R162 ;  /* 0x000000a2ff8b723e */ /* 0x000fe200020004ff */
[----:B------:R-:W-:Y:S01]  /*6a80*/  HADD2.F32 R106, -RZ, R105.H1_H1 ;  /* 0x30000069ff6a7230 */ /* 0x000fe20000004100 */
[----:B------:R-:W-:Y:S01]  /*6a90*/  F2FP.SATFINITE.E5M2.F32.PACK_AB_MERGE_C R203, R13, R12, R203 ;  /* 0x0000000c0dcb723e */ /* 0x000fe200048060cb */
[----:B------:R-:W-:Y:S01]  /*6aa0*/  FFMA R21, R81, R104, R21 ;  /* 0x0000006851157223 */ /* 0x000fe20000000015 */
[----:B------:R-:W-:Y:S01]  /*6ab0*/  F2FP.SATFINITE.E5M2.F32.PACK_AB_MERGE_C R208, R23, R18, RZ ;  /* 0x0000001217d0723e */ /* 0x000fe200048060ff */
[----:B------:R-:W-:Y:S02]  /*6ac0*/  HADD2.F32 R105, -RZ, R107.H0_H0 ;  /* 0x2000006bff697230 */ /* 0x000fe40000004100 */
[C---:B------:R-:W-:Y:S01]  /*6ad0*/  FMUL R22, R78.reuse, R26 ;  /* 0x0000001a4e167220 */ /* 0x040fe20000400000 */
[----:B------:R1:W-:Y:S01]  /*6ae0*/  STS.128 [R172+UR49+0x8200], R200 ;  /* 0x008200c8ac007988 */ /* 0x0003e20008000c31 */
[----:B------:R-:W-:Y:S01]  /*6af0*/  F2FP.SATFINITE.E5M2.F32.PACK_AB_MERGE_C R208, R17, R16, R208 ;  /* 0x0000001011d0723e */ /* 0x000fe200048060d0 */
[----:B------:R-:W-:Y:S02]  /*6b00*/  HADD2.F32 R140, -RZ, R139.H1_H1 ;  /* 0x3000008bff8c7230 */ /* 0x000fe40000004100 */
[C---:B------:R-:W-:Y:S01]  /*6b10*/  FFMA R22, R81.reuse, R103, R22 ;  /* 0x0000006751167223 */ /* 0x040fe20000000016 */
[C---:B------:R-:W-:Y:S01]  /*6b20*/  FMUL R27, R78.reuse, R27 ;  /* 0x0000001b4e1b7220 */ /* 0x040fe20000400000 */
[--C-:B------:R-:W-:Y:S02]  /*6b30*/  HADD2.F32 R107, -RZ, R109.reuse.H0_H0 ;  /* 0x2000006dff6b7230 */ /* 0x100fe40000004100 */
[C---:B------:R-:W-:Y:S01]  /*6b40*/  FMUL R26, R78.reuse, R30 ;  /* 0x0000001e4e1a7220 */ /* 0x040fe20000400000 */
[----:B------:R-:W-:Y:S02]  /*6b50*/  HADD2.F32 R110, -RZ, R109.H1_H1 ;  /* 0x3000006dff6e7230 */ /* 0x000fe40000004100 */
[C---:B------:R-:W-:Y:S01]  /*6b60*/  FFMA R27, R81.reuse, R106, R27 ;  /* 0x0000006a511b7223 */ /* 0x040fe2000000001b */
[C---:B------:R-:W-:Y:S01]  /*6b70*/  FFMA R24, R81.reuse, R105, R24 ;  /* 0x0000006951187223 */ /* 0x040fe20000000018 */
[----:B------:R-:W-:Y:S01]  /*6b80*/  FFMA R25, R81, R108, R25 ;  /* 0x0000006c51197223 */ /* 0x000fe20000000019 */
[----:B------:R-:W-:Y:S01]  /*6b90*/  F2FP.F16.E5M2.UNPACK_B R141, R162.H1 ;  /* 0x000000a2ff8d723e */ /* 0x000fe200030004ff */
[----:B------:R-:W-:Y:S01]  /*6ba0*/  HADD2.F32 R109, -RZ, R111.H0_H0 ;  /* 0x2000006fff6d7230 */ /* 0x000fe20000004100 */
[----:B------:R-:W-:Y:S01]  /*6bb0*/  F2FP.SATFINITE.E5M2.F32.PACK_AB_MERGE_C R209, R27, R22, RZ ;  /* 0x000000161bd1723e */ /* 0x000fe200048060ff */
[----:B------:R-:W-:Y:S01]  /*6bc0*/  FFMA R26, R81, R107, R26 ;  /* 0x0000006b511a7223 */ /* 0x000fe2000000001a */
[C---:B------:R-:W-:Y:S01]  /*6bd0*/  FMUL R31, R78.reuse, R31 ;  /* 0x0000001f4e1f7220 */ /* 0x040fe20000400000 */
[--C-:B------:R-:W-:Y:S01]  /*6be0*/  HADD2.F32 R111, -RZ, R113.reuse.H0_H0 ;  /* 0x20000071ff6f7230 */ /* 0x100fe20000004100 */
[----:B------:R-:W-:Y:S01]  /*6bf0*/  F2FP.SATFINITE.E5M2.F32.PACK_AB_MERGE_C R209, R21, R20, R209 ;  /* 0x0000001415d1723e */ /* 0x000fe200048060d1 */
[----:B------:R-:W-:Y:S02]  /*6c00*/  HADD2.F32 R114, -RZ, R113.H1_H1 ;  /* 0x30000071ff727230 */ /* 0x000fe40000004100 */
[C---:B------:R-:W-:Y:S01]  /*6c10*/  FFMA R31, R81.reuse, R110, R31 ;  /* 0x0000006e511f7223 */ /* 0x040fe2000000001f */
[C---:B------:R-:W-:Y:S01]  /*6c20*/  FFMA R28, R81.reuse, R109, R28 ;  /* 0x0000006d511c7223 */ /* 0x040fe2000000001c */
[----:B------:R-:W-:Y:S01]  /*6c30*/  FFMA R29, R81, R112, R29 ;  /* 0x00000070511d7223 */ /* 0x000fe2000000001d */
[----:B------:R-:W-:Y:S02]  /*6c40*/  HADD2.F32 R113, -RZ, R115.H0_H0 ;  /* 0x20000073ff717230 */ /* 0x000fe40000004100 */
[C---:B------:R-:W-:Y:S01]  /*6c50*/  FMUL R30, R78.reuse, R34 ;  /* 0x000000224e1e7220 */ /* 0x040fe20000400000 */
[----:B------:R-:W-:Y:S01]  /*6c60*/  F2FP.F16.E5M2.UNPACK_B R143, R163 ;  /* 0x000000a3ff8f723e */ /* 0x000fe200020004ff */
[C---:B------:R-:W-:Y:S01]  /*6c70*/  FMUL R35, R78.reuse, R35 ;  /* 0x000000234e237220 */ /* 0x040fe20000400000 */
[----:B------:R-:W-:Y:S01]  /*6c80*/  HADD2.F32 R115, -RZ, R117.H0_H0 ;  /* 0x20000075ff737230 */ /* 0x000fe20000004100 */
[----:B------:R-:W-:Y:S01]  /*6c90*/  F2FP.SATFINITE.E5M2.F32.PACK_AB_MERGE_C R210, R31, R26, RZ ;  /* 0x0000001a1fd2723e */ /* 0x000fe200048060ff */
[C---:B------:R-:W-:Y:S01]  /*6ca0*/  FFMA R30, R81.reuse, R111, R30 ;  /* 0x0000006f511e7223 */ /* 0x040fe2000000001e */
[C---:B------:R-:W-:Y:S01]  /*6cb0*/  FFMA R35, R81.reuse, R114, R35 ;  /* 0x0000007251237223 */ /* 0x040fe20000000023 */
[C---:B------:R-:W-:Y:S01]  /*6cc0*/  FFMA R32, R81.reuse, R113, R32 ;  /* 0x0000007151207223 */ /* 0x040fe20000000020 */
[----:B------:R-:W-:Y:S01]  /*6cd0*/  F2FP.F16.E5M2.UNPACK_B R145, R163.H1 ;  /* 0x000000a3ff91723e */ /* 0x000fe200030004ff */
[----:B------:R-:W-:Y:S01]  /*6ce0*/  FFMA R33, R81, R116, R33 ;  /* 0x0000007451217223 */ /* 0x000fe20000000021 */
[----:B------:R-:W-:Y:S01]  /*6cf0*/  F2FP.SATFINITE.E5M2.F32.PACK_AB_MERGE_C R210, R25, R24, R210 ;  /* 0x0000001819d2723e */ /* 0x000fe200048060d2 */
[----:B------:R-:W-:Y:S01]  /*6d00*/  HADD2.F32 R144, -RZ, R143.H1_H1 ;  /* 0x3000008fff907230 */ /* 0x000fe20000004100 */
[----:B------:R-:W-:Y:S01]  /*6d10*/  F2FP.SATFINITE.E5M2.F32.PACK_AB_MERGE_C R211, R35, R30, RZ ;  /* 0x0000001e23d3723e */ /* 0x000fe200048060ff */
[----:B------:R-:W-:Y:S02]  /*6d20*/  HADD2.F32 R118, -RZ, R117.H1_H1 ;  /* 0x30000075ff767230 */ /* 0x000fe40000004100 */
[C---:B------:R-:W-:Y:S01]  /*6d30*/  FMUL R34, R78.reuse, R38 ;  /* 0x000000264e227220 */ /* 0x040fe20000400000 */
[----:B------:R-:W-:Y:S01]  /*6d40*/  HADD2.F32 R117, -RZ, R119.H0_H0 ;  /* 0x20000077ff757230 */ /* 0x000fe20000004100 */
[----:B------:R-:W-:Y:S01]  /*6d50*/  F2FP.SATFINITE.E5M2.F32.PACK_AB_MERGE_C R211, R29, R28, R211 ;  /* 0x0000001c1dd3723e */ /* 0x000fe200048060d3 */
[C---:B------:R-:W-:Y:S01]  /*6d60*/  FMUL R39, R78.reuse, R39 ;  /* 0x000000274e277220 */ /* 0x040fe20000400000 */
[--C-:B------:R-:W-:Y:S02]  /*6d70*/  HADD2.F32 R119, -RZ, R121.reuse.H0_H0 ;  /* 0x20000079ff777230 */ /* 0x100fe40000004100 */
[C---:B------:R-:W-:Y:S01]  /*6d80*/  FFMA R34, R81.reuse, R115, R34 ;  /* 0x0000007351227223 */ /* 0x040fe20000000022 */
[----:B------:R-:W-:Y:S01]  /*6d90*/  HADD2.F32 R122, -RZ, R121.H1_H1 ;  /* 0x30000079ff7a7230 */ /* 0x000fe20000004100 */
[----:B------:R1:W-:Y:S01]  /*6da0*/  STS.128 [R192+0x8010], R208 ;  /* 0x008010d0c0007388 */ /* 0x0003e20000000c00 */
[----:B------:R-:W-:Y:S02]  /*6db0*/  HADD2.F32 R121, -RZ, R123.H0_H0 ;  /* 0x2000007bff797230 */ /* 0x000fe40000004100 */
[C---:B------:R-:W-:Y:S01]  /*6dc0*/  FFMA R39, R81.reuse, R118, R39 ;  /* 0x0000007651277223 */ /* 0x040fe20000000027 */
[C---:B------:R-:W-:Y:S01]  /*6dd0*/  FFMA R36, R81.reuse, R117, R36 ;  /* 0x0000007551247223 */ /* 0x040fe20000000024 */
[----:B------:R-:W-:Y:S01]  /*6de0*/  FFMA R37, R81, R120, R37 ;  /* 0x0000007851257223 */ /* 0x000fe20000000025 */
[C---:B------:R-:W-:Y:S01]  /*6df0*/  FMUL R38, R78.reuse, R42 ;  /* 0x0000002a4e267220 */ /* 0x040fe20000400000 */
[----:B------:R-:W-:Y:S01]  /*6e00*/  ISETP.NE.AND P0, PT, R189, RZ, PT ;  /* 0x000000ffbd00720c */ /* 0x000fe20003f05270 */
[C---:B------:R-:W-:Y:S01]  /*6e10*/  FMUL R43, R78.reuse, R43 ;  /* 0x0000002b4e2b7220 */ /* 0x040fe20000400000 */
[--C-:B------:R-:W-:Y:S01]  /*6e20*/  HADD2.F32 R123, -RZ, R125.reuse.H0_H0 ;  /* 0x2000007dff7b7230 */ /* 0x100fe20000004100 */
[----:B------:R-:W-:Y:S01]  /*6e30*/  F2FP.SATFINITE.E5M2.F32.PACK_AB_MERGE_C R212, R39, R34, RZ ;  /* 0x0000002227d4723e */ /* 0x000fe200048060ff */
[C---:B------:R-:W-:Y:S01]  /*6e40*/  FFMA R38, R81.reuse, R119, R38 ;  /* 0x0000007751267223 */ /* 0x040fe20000000026 */
[C---:B------:R-:W-:Y:S01]  /*6e50*/  FFMA R43, R81.reuse, R122, R43 ;  /* 0x0000007a512b7223 */ /* 0x040fe2000000002b */
[----:B------:R-:W-:Y:S01]  /*6e60*/  FFMA R40, R81, R121, R40 ;  /* 0x0000007951287223 */ /* 0x000fe20000000028 */
[----:B------:R-:W-:Y:S01]  /*6e70*/  F2FP.SATFINITE.E5M2.F32.PACK_AB_MERGE_C R212, R33, R32, R212 ;  /* 0x0000002021d4723e */ /* 0x000fe200048060d4 */
[----:B------:R-:W-:Y:S01]  /*6e80*/  FFMA R41, R81, R124, R41 ;  /* 0x0000007c51297223 */ /* 0x000fe20000000029 */
[----:B------:R-:W-:Y:S01]  /*6e90*/  HADD2.F32 R126, -RZ, R125.H1_H1 ;  /* 0x3000007dff7e7230 */ /* 0x000fe20000004100 */
[----:B------:R-:W-:Y:S01]  /*6ea0*/  F2FP.SATFINITE.E5M2.F32.PACK_AB_MERGE_C R213, R43, R38, RZ ;  /* 0x000000262bd5723e */ /* 0x000fe200048060ff */
[----:B------:R-:W-:Y:S02]  /*6eb0*/  HADD2.F32 R125, -RZ, R127.H0_H0 ;  /* 0x2000007fff7d7230 */ /* 0x000fe40000004100 */
[C---:B------:R-:W-:Y:S01]  /*6ec0*/  FMUL R42, R78.reuse, R46 ;  /* 0x0000002e4e2a7220 */ /* 0x040fe20000400000 */
[----:B------:R-:W-:Y:S01]  /*6ed0*/  FMUL R47, R78, R47 ;  /* 0x0000002f4e2f7220 */ /* 0x000fe20000400000 */
[--C-:B------:R-:W-:Y:S01]  /*6ee0*/  HADD2.F32 R127, -RZ, R129.reuse.H0_H0 ;  /* 0x20000081ff7f7230 */ /* 0x100fe20000004100 */
[----:B------:R-:W-:Y:S01]  /*6ef0*/  F2FP.SATFINITE.E5M2.F32.PACK_AB_MERGE_C R213, R37, R36, R213 ;  /* 0x0000002425d5723e */ /* 0x000fe200048060d5 */
[C---:B------:R-:W-:Y:S01]  /*6f00*/  FFMA R42, R81.reuse, R123, R42 ;  /* 0x0000007b512a7223 */ /* 0x040fe2000000002a */
[C---:B------:R-:W-:Y:S01]  /*6f10*/  FFMA R47, R81.reuse, R126, R47 ;  /* 0x0000007e512f7223 */ /* 0x040fe2000000002f */
[C---:B------:R-:W-:Y:S01]  /*6f20*/  FFMA R44, R81.reuse, R125, R44 ;  /* 0x0000007d512c7223 */ /* 0x040fe2000000002c */
[----:B------:R-:W-:Y:S01]  /*6f30*/  ISETP.NE.AND P6, PT, R198, RZ, PT ;  /* 0x000000ffc600720c */ /* 0x000fe20003fc5270 */
[----:B------:R-:W-:Y:S01]  /*6f40*/  FFMA R45, R81, R128, R45 ;  /* 0x00000080512d7223 */ /* 0x000fe2000000002d */
[----:B------:R-:W-:Y:S01]  /*6f50*/  HADD2.F32 R130, -RZ, R129.H1_H1 ;  /* 0x30000081ff827230 */ /* 0x000fe20000004100 */
[----:B------:R-:W-:Y:S01]  /*6f60*/  F2FP.SATFINITE.E5M2.F32.PACK_AB_MERGE_C R214, R47, R42, RZ ;  /* 0x0000002a2fd6723e */ /* 0x000fe200048060ff */
[----:B------:R-:W-:Y:S02]  /*6f70*/  HADD2.F32 R129, -RZ, R131.H0_H0 ;  /* 0x20000083ff817230 */ /* 0x000fe40000004100 */
[C---:B------:R-:W-:Y:S01]  /*6f80*/  FMUL R46, R78.reuse, R50 ;  /* 0x000000324e2e7220 */ /* 0x040fe20000400000 */
[C---:B------:R-:W-:Y:S01]  /*6f90*/  FMUL R51, R78.reuse, R51 ;  /* 0x000000334e337220 */ /* 0x040fe20000400000 */
[--C-:B------:R-:W-:Y:S02]  /*6fa0*/  HADD2.F32 R131, -RZ, R133.reuse.H0_H0 ;  /* 0x20000085ff837230 */ /* 0x100fe40000004100 */
[C---:B------:R-:W-:Y:S01]  /*6fb0*/  FMUL R50, R78.reuse, R54 ;  /* 0x000000364e327220 */ /* 0x040fe20000400000 */
[C---:B------:R-:W-:Y:S01]  /*6fc0*/  FFMA R46, R81.reuse, R127, R46 ;  /* 0x0000007f512e7223 */ /* 0x040fe2000000002e */
[----:B------:R-:W-:Y:S02]  /*6fd0*/  HADD2.F32 R134, -RZ, R133.H1_H1 ;  /* 0x30000085ff867230 */ /* 0x000fe40000004100 */
[C---:B------:R-:W-:Y:S01]  /*6fe0*/  FFMA R51, R81.reuse, R130, R51 ;  /* 0x0000008251337223 */ /* 0x040fe20000000033 */
[----:B------:R-:W-:Y:S02]  /*6ff0*/  HADD2.F32 R133, -RZ, R135.H0_H0 ;  /* 0x20000087ff857230 */ /* 0x000fe40000004100 */
[C---:B------:R-:W-:Y:S01]  /*7000*/  FMUL R55, R78.reuse, R55 ;  /* 0x000000374e377220 */ /* 0x040fe20000400000 */
[C---:B------:R-:W-:Y:S01]  /*7010*/  FFMA R48, R81.reuse, R129, R48 ;  /* 0x0000008151307223 */ /* 0x040fe20000000030 */
[C---:B------:R-:W-:Y:S01]  /*7020*/  FFMA R49, R81.reuse, R132, R49 ;  /* 0x0000008451317223 */ /* 0x040fe20000000031 */
[--C-:B------:R-:W-:Y:S02]  /*7030*/  HADD2.F32 R135, -RZ, R137.reuse.H0_H0 ;  /* 0x20000089ff877230 */ /* 0x100fe40000004100 */
[C---:B------:R-:W-:Y:S01]  /*7040*/  FFMA R50, R81.reuse, R131, R50 ;  /* 0x0000008351327223 */ /* 0x040fe20000000032 */
[----:B------:R-:W-:Y:S02]  /*7050*/  HADD2.F32 R138, -RZ, R137.H1_H1 ;  /* 0x30000089ff8a7230 */ /* 0x000fe40000004100 */
[C---:B------:R-:W-:Y:S01]  /*7060*/  FMUL R54, R78.reuse, R58 ;  /* 0x0000003a4e367220 */ /* 0x040fe20000400000 */
[----:B------:R-:W-:Y:S02]  /*7070*/  HADD2.F32 R137, -RZ, R139.H0_H0 ;  /* 0x2000008bff897230 */ /* 0x000fe40000004100 */
[C---:B------:R-:W-:Y:S01]  /*7080*/  FFMA R55, R81.reuse, R134, R55 ;  /* 0x0000008651377223 */ /* 0x040fe20000000037 */
        /* <DEDUP_REMOVED lines=16> */
[----:B------:R-:W-:Y:S01]  /*7190*/  FFMA R63, R81, R142, R63 ;  /* 0x0000008e513f7223 */ /* 0x000fe2000000003f */
[----:B------:R-:W-:Y:S01]  /*71a0*/  FMUL R67, R78, R67 ;  /* 0x000000434e437220 */ /* 0x000fe20000400000 */
[----:B------:R-:W-:Y:S01]  /*71b0*/  F2FP.SATFINITE.E5M2.F32.PACK_AB_MERGE_C R215, R51, R46, RZ ;  /* 0x0000002e33d7723e */ /* 0x000fe200048060ff */
[C---:B------:R-:W-:Y:S01]  /*71c0*/  FFMA R60, R81.reuse, R141, R60 ;  /* 0x0000008d513c7223 */ /* 0x040fe2000000003c */
[C---:B------:R-:W-:Y:S01]  /*71d0*/  FFMA R61, R81.reuse, R144, R61 ;  /* 0x00000090513d7223 */ /* 0x040fe2000000003d */
[C---:B------:R-:W-:Y:S01]  /*71e0*/  FFMA R62, R81.reuse, R143, R62 ;  /* 0x0000008f513e7223 */ /* 0x040fe2000000003e */
[----:B------:R-:W-:Y:S01]  /*71f0*/  FFMA R67, R81, R146, R67 ;  /* 0x0000009251437223 */ /* 0x000fe20000000043 */
[----:B------:R-:W-:Y:S02]  /*7200*/  F2FP.SATFINITE.E5M2.F32.PACK_AB_MERGE_C R214, R41, R40, R214 ;  /* 0x0000002829d6723e */ /* 0x000fe400048060d6 */
[----:B------:R-:W-:Y:S02]  /*7210*/  F2FP.SATFINITE.E5M2.F32.PACK_AB_MERGE_C R215, R45, R44, R215 ;  /* 0x0000002c2dd7723e */ /* 0x000fe400048060d7 */
[----:B------:R-:W-:Y:S02]  /*7220*/  F2FP.SATFINITE.E5M2.F32.PACK_AB_MERGE_C R216, R55, R50, RZ ;  /* 0x0000003237d8723e */ /* 0x000fe400048060ff */
[----:B------:R-:W-:Y:S01]  /*7230*/  F2FP.SATFINITE.E5M2.F32.PACK_AB_MERGE_C R217, R59, R54, RZ ;  /* 0x000000363bd9723e */ /* 0x000fe200048060ff */
[----:B------:R1:W-:Y:S01]  /*7240*/  STS.128 [R195+0x8020], R212 ;  /* 0x008020d4c3007388 */ /* 0x0003e20000000c00 */
[----:B------:R-:W-:Y:S02]  /*7250*/  F2FP.SATFINITE.E5M2.F32.PACK_AB_MERGE_C R218, R63, R58, RZ ;  /* 0x0000003a3fda723e */ /* 0x000fe400048060ff */
[----:B------:R-:W-:Y:S02]  /*7260*/  F2FP.SATFINITE.E5M2.F32.PACK_AB_MERGE_C R219, R67, R62, RZ ;  /* 0x0000003e43db723e */ /* 0x000fe400048060ff */
[----:B------:R-:W-:Y:S02]  /*7270*/  F2FP.SATFINITE.E5M2.F32.PACK_AB_MERGE_C R216, R49, R48, R216 ;  /* 0x0000003031d8723e */ /* 0x000fe400048060d8 */
[----:B------:R-:W-:Y:S02]  /*7280*/  F2FP.SATFINITE.E5M2.F32.PACK_AB_MERGE_C R217, R53, R52, R217 ;  /* 0x0000003435d9723e */ /* 0x000fe400048060d9 */
[----:B------:R-:W-:Y:S02]  /*7290*/  F2FP.SATFINITE.E5M2.F32.PACK_AB_MERGE_C R218, R57, R56, R218 ;  /* 0x0000003839da723e */ /* 0x000fe400048060da */
[----:B------:R-:W-:Y:S02]  /*72a0*/  F2FP.SATFINITE.E5M2.F32.PACK_AB_MERGE_C R219, R61, R60, R219 ;  /* 0x0000003c3ddb723e */ /* 0x000fe400048060db */
[----:B------:R-:W-:Y:S02]  /*72b0*/  LEA R204, R181, UR49, 0x3 ;  /* 0x00000031b5cc7c11 */ /* 0x000fe4000f8e18ff */
[----:B------:R-:W-:Y:S01]  /*72c0*/  @P6 SHF.L.U32 R221, R180, 0x1f, RZ ;  /* 0x0000001fb4dd6819 */ /* 0x000fe200000006ff */
[----:B------:R1:W-:Y:S01]  /*72d0*/  STS.128 [R194+0x8010], R216 ;  /* 0x008010d8c2007388 */ /* 0x0003e20000000c00 */
[----:B------:R-:W-:Y:S01]  /*72e0*/  @!PT LDS RZ, [RZ] ;  /* 0x00000000fffff984 */ /* 0x000fe20000000800 */
[----:B------:R-:W-:Y:S01]  /*72f0*/  @!PT LDS RZ, [RZ] ;  /* 0x00000000fffff984 */ /* 0x000fe20000000800 */
[----:B------:R-:W-:Y:S01]  /*7300*/  @!PT LDS RZ, [RZ] ;  /* 0x00000000fffff984 */ /* 0x000fe20000000800 */
[----:B------:R-:W-:Y:S01]  /*7310*/  @!PT LDS RZ, [RZ] ;  /* 0x00000000fffff984 */ /* 0x000fe20000000800 */
[----:B------:R2:W-:Y:S07]  /*7320*/  MEMBAR.ALL.CTA ;  /* 0x0000000000007992 */ /* 0x0005ee0000008000 */
[----:B--2---:R-:W2:Y:S02]  /*7330*/  FENCE.VIEW.ASYNC.S ;  /* 0x00000000000073c6 */ /* 0x004ea40000000000 */
[----:B--2---:R-:W-:Y:S06]  /*7340*/  BAR.SYNC.DEFER_BLOCKING 0x1, 0x80 ;  /* 0x0042000000007b1d */ /* 0x004fec0000010000 */
[----:B------:R-:W-:Y:S05]  /*7350*/  @P0 BRA `(.L_x_109) ;  /* 0x0000000000280947 */ /* 0x000fea0003800000 */
[----:B------:R-:W-:Y:S02]  /*7360*/  UIADD3 UR4, UPT, UPT, UR49, 0x8200, URZ ;  /* 0x0000820031047890 */ /* 0x000fe4000fffe0ff */
[----:B------:R-:W-:Y:S01]  /*7370*/  UIADD3 UR6, UP0, UPT, UR52, 0x680, URZ ;  /* 0x0000068034067890 */ /* 0x000fe2000ff1e0ff */
[----:B------:R-:W-:Y:S03]  /*7380*/  UMOV UR43, UR36 ;  /* 0x00000024002b7c82 */ /* 0x000fe60008000000 */
[----:B------:R-:W-:Y:S01]  /*7390*/  MOV R188, UR4 ;  /* 0x0000000400bc7c02 */ /* 0x000fe20008000f00 */
[----:B------:R-:W-:Y:S03]  /*73a0*/  UIADD3.X UR7, UPT, UPT, URZ, UR53, URZ, UP0, !UPT ;  /* 0x00000035ff077290 */ /* 0x000fe600087fe4ff */
[----:B------:R-:W-:Y:S11]  /*73b0*/  R2UR UR40, R188 ;  /* 0x00000000bc2872ca */ /* 0x000ff600000e0000 */
[----:B------:R-:W-:Y:S02]  /*73c0*/  @!UPT UIADD3 URZ, UPT, UPT, URZ, URZ, URZ ;  /* 0x000000fffffff290 */ /* 0x000fe4000fffe0ff */
[----:B------:R2:W-:Y:S01]  /*73d0*/  UTMASTG.3D [UR40], [UR6] ;  /* 0x00000028060073b5 */ /* 0x0005e20008010000 */
[----:B------:R0:W-:Y:S01]  /*73e0*/  UTMACMDFLUSH ;  /* 0x00000000000079b7 */ /* 0x0001e20000000000 */
[----:B--2---:R-:W-:Y:S04]  /*73f0*/  DEPBAR.LE SB0, 0x1 ;  /* 0x000080400000791a */ /* 0x004fe80000000000 */
.L_x_109:
[----:B------:R-:W-:Y:S05]  /*7400*/  BSYNC.RECONVERGENT B0 ;  /* 0x0000000000007941 */ /* 0x000fea0003800200 */
.L_x_108:
[----:B------:R-:W-:Y:S06]  /*7410*/  BAR.SYNC.DEFER_BLOCKING 0x1, 0x80 ;  /* 0x0042000000007b1d */ /* 0x000fec0000010000 */
[----:B------:R-:W2:Y:S01]  /*7420*/  @P6 SYNCS.PHASECHK.TRANS64.TRYWAIT P0, [R204+URZ+0xe0], R221 ;  /* 0x0000e0ddcc0065a7 */ /* 0x000ea200080011ff */
[----:B------:R-:W-:Y:S01]  /*7430*/  BSSY B1, `(.L_x_110) ;  /* 0x0000023000017945 */ /* 0x000fe20003800000 */
[----:B--2---:R-:W-:Y:S03]  /*7440*/  @P6 SEL R196, RZ, 0x1, !P0 ;  /* 0x00000001ffc46807 */ /* 0x004fe60004000000 */
[----:B------:R-:W-:Y:S05]  /*7450*/  @!P6 BRA `(.L_x_111) ;  /* 0x000000000080e947 */ /* 0x000fea0003800000 */
[----:B------:R-:W-:Y:S01]  /*7460*/  ISETP.NE.AND P1, PT, R197, RZ, PT ;  /* 0x000000ffc500720c */ /* 0x000fe20003f25270 */
[----:B------:R-:W-:Y:S01]  /*7470*/  BSSY B0, `(.L_x_112) ;  /* 0x000000a000007945 */ /* 0x000fe20003800000 */
[----:B------:R-:W-:Y:S11]  /*7480*/  ISETP.NE.AND P0, PT, R196, RZ, PT ;  /* 0x000000ffc400720c */ /* 0x000ff60003f05270 */
[----:B------:R-:W-:Y:S04]  /*7490*/  @P1 IMAD R0, R181, 0x2000, R186 ;  /* 0x00002000b5001824 */ /* 0x000fe800078e02ba */
[C---:B------:R-:W-:Y:S01]  /*74a0*/  @P1 IMAD.IADD R6, R0.reuse, 0x1, R199 ;  /* 0x0000000100061824 */ /* 0x040fe200078e02c7 */
[----:B------:R-:W-:Y:S03]  /*74b0*/  @P1 IADD3 R4, PT, PT, R0, R207, RZ ;  /* 0x000000cf00041210 */ /* 0x000fe60007ffe0ff */
[----:B------:R-:W-:Y:S01]  /*74c0*/  @P1 IMAD.IADD R2, R205, 0x1, R6 ;  /* 0x00000001cd021824 */ /* 0x000fe200078e0206 */
[----:B------:R-:W-:Y:S06]  /*74d0*/  @P0 BRA `(.L_x_113) ;  /* 0x00000000000c0947 */ /* 0x000fec0003800000 */
[----:B------:R-:W-:Y:S04]  /*74e0*/  SHF.L.U32 R3, R180, 0x1f, RZ ;  /* 0x0000001fb4037819 */ /* 0x000fe800000006ff */
[----:B------:R-:W2:Y:S02]  /*74f0*/  SYNCS.PHASECHK.TRANS64.TRYWAIT P0, [R204+URZ+0xe0], R3 ;  /* 0x0000e003cc0075a7 */ /* 0x000ea400080011ff */
[----:B--2---:R-:W-:Y:S05]  /*7500*/  @!P0 BRA `(.L_x_114) ;  /* 0x0000004c00bc8947 */ /* 0x004fea0003800000 */
.L_x_113:
[----:B------:R-:W-:Y:S05]  /*7510*/  BSYNC B0 ;  /* 0x0000000000007941 */ /* 0x000fea0003800000 */
.L_x_112:
[----:B------:R-:W-:Y:S01]  /*7520*/  ISETP.NE.AND P0, PT, R197, RZ, PT ;  /* 0x000000ffc500720c */ /* 0x000fe20003f05270 */
[----:B--2---:R-:W-:Y:S02]  /*7530*/  VIADD R204, R204, 0x100 ;  /* 0x00000100cccc7836 */ /* 0x004fe40000000000 */
[----:B------:R-:W-:Y:S02]  /*7540*/  IMAD.U32 R3, RZ, RZ, UR37 ;  /* 0x00000025ff037e24 */ /* 0x000fe4000f8e00ff */
[----:B------:R-:W-:Y:S03]  /*7550*/  VIADD R181, R181, 0x1 ;  /* 0x00000001b5b57836 */ /* 0x000fe60000000000 */
[----:B------:R-:W-:Y:S05]  /*7560*/  PRMT R3, R3, 0x654, R204 ;  /* 0x0000065403037816 */ /* 0x000fea00000000cc */
[----:B------:R2:W3:Y:S04]  /*7570*/  @P0 LDS.128 R148, [R0] ;  /* 0x0000000000940984 */ /* 0x0004e80000000c00 */
[----:B------:R2:W4:Y:S04]  /*7580*/  @P0 LDS.128 R156, [R4+0x20] ;  /* 0x00002000049c0984 */ /* 0x0005280000000c00 */
        /* <DEDUP_REMOVED lines=9> */
[----:B------:R-:W-:Y:S01]  /*7620*/  SEL R181, R181, RZ, P0 ;  /* 0x000000ffb5b57207 */ /* 0x000fe20000000000 */
[----:B-----5:R5:W-:Y:S02]  /*7630*/  SYNCS.ARRIVE.TRANS64.RED.A1T0 RZ, [R3+URZ], RZ ;  /* 0x000000ff03ff79a7 */ /* 0x020be400081004ff */
[----:B-----5:R-:W-:Y:S04]  /*7640*/  SEL R3, RZ, 0x1, P0 ;  /* 0x00000001ff037807 */ /* 0x020fe80000000000 */
[----:B--234-:R-:W-:Y:S02]  /*7650*/  LOP3.LUT R180, R180, R3, RZ, 0x3c, !PT ;  /* 0x00000003b4b47212 */ /* 0x01cfe400078e3cff */
.L_x_111:
[----:B------:R-:W-:Y:S05]  /*7660*/  BSYNC B1 ;  /* 0x0000000000017941 */ /* 0x000fea0003800000 */
.L_x_110:
[----:B------:R-:W-:Y:S01]  /*7670*/  VIADD R0, R80, 0x40 ;  /* 0x0000004050007836 */ /* 0x000fe20000000000 */
[----:B------:R-:W-:Y:S04]  /*7680*/  BSSY.RECONVERGENT B6, `(.L_x_115) ;  /* 0x0000015000067945 */ /* 0x000fe80003800200 */
[----:B------:R-:W-:Y:S04]  /*7690*/  SHF.R.U32.HI R0, RZ, 0x15, R0 ;  /* 0x00000015ff007819 */ /* 0x000fe80000011600 */
[----:B------:R-:W-:Y:S11]  /*76a0*/  LOP3.LUT P0, RZ, R0, 0x3, R173, 0x48, !PT ;  /* 0x0000000300ff7812 */ /* 0x000ff600078048ad */
[----:B------:R-:W-:Y:S02]  /*76b0*/  @!UPT UIADD3 URZ, UPT, UPT, URZ, URZ, URZ ;  /* 0x000000fffffff290 */ /* 0x000fe4000fffe0ff */
[----:B------:R-:W-:Y:S05]  /*76c0*/  @!P0 BRA `(.L_x_116) ;  /* 0x0000000000408947 */ /* 0x000fea0003800000 */
[----:B------:R-:W2:Y:S01]  /*76d0*/  LDCU.64 UR8, c[0x4][0x78] ;  /* 0x01000f00ff0877ac */ /* 0x000ea20008000a00 */
[----:B------:R-:W-:Y:S01]  /*76e0*/  MOV R3, 0x0 ;  /* 0x0000000000037802 */ /* 0x000fe20000000f00 */
[----:B------:R-:W-:Y:S02]  /*76f0*/  HFMA2 R12, -RZ, RZ, 0, 5.9604644775390625e-08 ;  /* 0x00000001ff0c7431 */ /* 0x000fe400000001ff */
[----:B------:R-:W-:Y:S02]  /*7700*/  IMAD.MOV.U32 R8, RZ, RZ, 0x192 ;  /* 0x00000192ff087424 */ /* 0x000fe400078e00ff */
[----:B------:R-:W-:Y:S01]  /*7710*/  IMAD.MOV.U32 R13, RZ, RZ, RZ ;  /* 0x000000ffff0d7224 */ /* 0x000fe200078e00ff */
[----:B------:R-:W3:Y:S01]  /*7720*/  LDCU.64 UR6, c[0x4][0x80] ;  /* 0x01001000ff0677ac */ /* 0x000ee20008000a00 */
[----:B------:R-:W4:Y:S01]  /*7730*/  LDC.64 R2, c[0x4][R3] ;  /* 0x0100000003027b82 */ /* 0x000f220000000a00 */
[----:B------:R-:W5:Y:S01]  /*7740*/  LDCU.64 UR4, c[0x4][0x18] ;  /* 0x01000300ff0477ac */ /* 0x000f620008000a00 */
[----:B--2---:R-:W-:Y:S01]  /*7750*/  MOV R5, UR9 ;  /* 0x0000000900057c02 */ /* 0x004fe20008000f00 */
[----:B------:R-:W-:Y:S01]  /*7760*/  IMAD.U32 R4, RZ, RZ, UR8 ;  /* 0x00000008ff047e24 */ /* 0x000fe2000f8e00ff */
[----:B---3--:R-:W-:Y:S01]  /*7770*/  MOV R7, UR7 ;  /* 0x0000000700077c02 */ /* 0x008fe20008000f00 */
[----:B------:R-:W-:Y:S01]  /*7780*/  IMAD.U32 R6, RZ, RZ, UR6 ;  /* 0x00000006ff067e24 */ /* 0x000fe2000f8e00ff */
[----:B-----5:R-:W-:Y:S01]  /*7790*/  MOV R11, UR5 ;  /* 0x00000005000b7c02 */ /* 0x020fe20008000f00 */
[----:B------:R-:W-:Y:S02]  /*77a0*/  IMAD.U32 R10, RZ, RZ, UR4 ;  /* 0x00000004ff0a7e24 */ /* 0x000fe4000f8e00ff */
[----:B------:R-:W-:Y:S07]  /*77b0*/  LEPC R20, `(.L_x_116) ;  /* 0x000000001014794e */ /* 0x000fee0000000000 */
[----:B-1--4-:R-:W-:Y:S05]  /*77c0*/  CALL.ABS.NOINC R2 ;  /* 0x0000000002007343 */ /* 0x012fea0003c00000 */
.L_x_116:
[----:B------:R-:W-:Y:S05]  /*77d0*/  BSYNC.RECONVERGENT B6 ;  /* 0x0000000000067941 */ /* 0x000fea0003800200 */
.L_x_115:
[----:B------:R-:W-:Y:S01]  /*77e0*/  F2FP.F16.E5M2.UNPACK_B R4, R149 ;  /* 0x00000095ff04723e */ /* 0x000fe200020004ff */
[----:B------:R-:W-:Y:S05]  /*77f0*/  WARPSYNC.ALL ;  /* 0x0000000000007948 */ /* 0x000fea0003800000 */
[----:B------:R-:W-:Y:S01]  /*7800*/  R2UR UR4, R80 ;  /* 0x00000000500472ca */ /* 0x000fe200000e0000 */
[--C-:B------:R-:W-:Y:S01]  /*7810*/  HADD2.F32 R88, -RZ, R4.reuse.H0_H0 ;  /* 0x20000004ff587230 */ /* 0x100fe20000004100 */
[-C--:B------:R-:W-:Y:S01]  /*7820*/  F2FP.F16.E5M2.UNPACK_B R0, R148.reuse ;  /* 0x00000094ff00723e */ /* 0x080fe200020004ff */
[----:B------:R-:W-:Y:S01]  /*7830*/  HADD2.F32 R83, -RZ, R4.H1_H1 ;  /* 0x30000004ff537230 */ /* 0x000fe20000004100 */
[----:B------:R-:W-:Y:S01]  /*7840*/  F2FP.F16.E5M2.UNPACK_B R4, R151 ;  /* 0x00000097ff04723e */ /* 0x000fe200020004ff */
[----:B------:R-:W-:Y:S01]  /*7850*/  BSSY.RECONVERGENT B0, `(.L_x_117) ;  /* 0x0000116000007945 */ /* 0x000fe20003800200 */
[----:B------:R-:W-:Y:S01]  /*7860*/  F2FP.F16.E5M2.UNPACK_B R3, R148.H1 ;  /* 0x00000094ff03723e */ /* 0x000fe200030004ff */
[--C-:B------:R-:W-:Y:S01]  /*7870*/  HADD2.F32 R2, -RZ, R0.reuse.H0_H0 ;  /* 0x20000000ff027230 */ /* 0x100fe20000004100 */
[----:B-1----:R-:W-:Y:S01]  /*7880*/  F2FP.F16.E5M2.UNPACK_B R135, R162 ;  /* 0x000000a2ff87723e */ /* 0x002fe200020004ff */
[----:B------:R-:W-:Y:S01]  /*7890*/  HADD2.F32 R82, -RZ, R0.H1_H1 ;  /* 0x30000000ff527230 */ /* 0x000fe20000004100 */
[----:B------:R-:W-:Y:S01]  /*78a0*/  F2FP.F16.E5M2.UNPACK_B R0, R149.H1 ;  /* 0x00000095ff00723e */ /* 0x000fe200030004ff */
[--C-:B------:R-:W-:Y:S01]  /*78b0*/  HADD2.F32 R84, -RZ, R3.reuse.H0_H0 ;  /* 0x20000003ff547230 */ /* 0x100fe20000004100 */
[----:B------:R-:W-:Y:S01]  /*78c0*/  F2FP.F16.E5M2.UNPACK_B R125, R159.H1 ;  /* 0x0000009fff7d723e */ /* 0x000fe200030004ff */
[----:B------:R-:W-:Y:S01]  /*78d0*/  HADD2.F32 R86, -RZ, R3.H1_H1 ;  /* 0x30000003ff567230 */ /* 0x000fe20000004100 */
[-C--:B------:R-:W-:Y:S01]  /*78e0*/  F2FP.F16.E5M2.UNPACK_B R3, R150.reuse ;  /* 0x00000096ff03723e */ /* 0x080fe200020004ff */
[--C-:B------:R-:W-:Y:S01]  /*78f0*/  HADD2.F32 R90, -RZ, R0.reuse.H0_H0 ;  /* 0x20000000ff5a7230 */ /* 0x100fe20000004100 */
[----:B------:R-:W-:Y:S01]  /*7900*/  ISETP.NE.AND P0, PT, R189, RZ, PT ;  /* 0x000000ffbd00720c */ /* 0x000fe20003f05270 */
[----:B------:R-:W-:Y:S01]  /*7910*/  HADD2.F32 R85, -RZ, R0.H1_H1 ;  /* 0x30000000ff557230 */ /* 0x000fe20000004100 */
[----:B------:R-:W-:Y:S01]  /*7920*/  F2FP.F16.E5M2.UNPACK_B R0, R150.H1 ;  /* 0x00000096ff00723e */ /* 0x000fe200030004ff */
[--C-:B------:R-:W-:Y:S01]  /*7930*/  HADD2.F32 R92, -RZ, R3.reuse.H0_H0 ;  /* 0x20000003ff5c7230 */ /* 0x100fe20000004100 */
[----:B------:R-:W-:Y:S01]  /*7940*/  ISETP.NE.AND P6, PT, R198, RZ, PT ;  /* 0x000000ffc600720c */ /* 0x000fe20003fc5270 */
[----:B------:R-:W-:Y:S01]  /*7950*/  HADD2.F32 R87, -RZ, R3.H1_H1 ;  /* 0x30000003ff577230 */ /* 0x000fe20000004100 */
[----:B------:R-:W-:Y:S01]  /*7960*/  F2FP.F16.E5M2.UNPACK_B R3, R151.H1 ;  /* 0x00000097ff03723e */ /* 0x000fe200030004ff */
[--C-:B------:R-:W-:Y:S02]  /*7970*/  HADD2.F32 R94, -RZ, R0.reuse.H0_H0 ;  /* 0x20000000ff5e7230 */ /* 0x100fe40000004100 */
[----:B------:R-:W-:Y:S01]  /*7980*/  HADD2.F32 R89, -RZ, R0.H1_H1 ;  /* 0x30000000ff597230 */ /* 0x000fe20000004100 */
[-C--:B------:R-:W-:Y:S01]  /*7990*/  F2FP.F16.E5M2.UNPACK_B R0, R152.reuse ;  /* 0x00000098ff00723e */ /* 0x080fe200020004ff */
[--C-:B------:R-:W-:Y:S02]  /*79a0*/  HADD2.F32 R96, -RZ, R4.reuse.H0_H0 ;  /* 0x20000004ff607230 */ /* 0x100fe40000004100 */
[----:B------:R-:W-:Y:S01]  /*79b0*/  HADD2.F32 R91, -RZ, R4.H1_H1 ;  /* 0x30000004ff5b7230 */ /* 0x000fe20000004100 */
[-C--:B------:R-:W-:Y:S01]  /*79c0*/  F2FP.F16.E5M2.UNPACK_B R4, R153.reuse ;  /* 0x00000099ff04723e */ /* 0x080fe200020004ff */
[--C-:B------:R-:W-:Y:S02]  /*79d0*/  HADD2.F32 R100, -RZ, R0.reuse.H0_H0 ;  /* 0x20000000ff647230 */ /* 0x100fe40000004100 */
[----:B------:R-:W-:Y:S01]  /*79e0*/  HADD2.F32 R95, -RZ, R0.H1_H1 ;  /* 0x30000000ff5f7230 */ /* 0x000fe20000004100 */
[----:B------:R-:W-:Y:S01]  /*79f0*/  F2FP.F16.E5M2.UNPACK_B R0, R153.H1 ;  /* 0x00000099ff00723e */ /* 0x000fe200030004ff */
[--C-:B------:R-:W-:Y:S02]  /*7a00*/  HADD2.F32 R98, -RZ, R3.reuse.H0_H0 ;  /* 0x20000003ff627230 */ /* 0x100fe40000004100 */
[----:B------:R-:W-:Y:S01]  /*7a10*/  HADD2.F32 R93, -RZ, R3.H1_H1 ;  /* 0x30000003ff5d7230 */ /* 0x000fe20000004100 */
[----:B------:R-:W-:Y:S01]  /*7a20*/  F2FP.F16.E5M2.UNPACK_B R3, R152.H1 ;  /* 0x00000098ff03723e */ /* 0x000fe200030004ff */
[--C-:B------:R-:W-:Y:S02]  /*7a30*/  HADD2.F32 R106, -RZ, R0.reuse.H0_H0 ;  /* 0x20000000ff6a7230 */ /* 0x100fe40000004100 */
[----:B------:R-:W-:Y:S01]  /*7a40*/  HADD2.F32 R101, -RZ, R0.H1_H1 ;  /* 0x30000000ff657230 */ /* 0x000fe20000004100 */
[-C--:B------:R-:W-:Y:S01]  /*7a50*/  F2FP.F16.E5M2.UNPACK_B R0, R154.reuse.H1 ;  /* 0x0000009aff00723e */ /* 0x080fe200030004ff */
[--C-:B------:R-:W-:Y:S02]  /*7a60*/  HADD2.F32 R104, -RZ, R4.reuse.H0_H0 ;  /* 0x20000004ff687230 */ /* 0x100fe40000004100 */
[----:B------:R-:W-:Y:S01]  /*7a70*/  HADD2.F32 R99, -RZ, R4.H1_H1 ;  /* 0x30000004ff637230 */ /* 0x000fe20000004100 */
[----:B------:R-:W-:Y:S01]  /*7a80*/  F2FP.F16.E5M2.UNPACK_B R4, R155 ;  /* 0x0000009bff04723e */ /* 0x000fe200020004ff */
[--C-:B------:R-:W-:Y:S02]  /*7a90*/  HADD2.F32 R102, -RZ, R3.reuse.H0_H0 ;  /* 0x20000003ff667230 */ /* 0x100fe40000004100 */
[----:B------:R-:W-:Y:S01]  /*7aa0*/  HADD2.F32 R97, -RZ, R3.H1_H1 ;  /* 0x30000003ff617230 */ /* 0x000fe20000004100 */
[----:B------:R-:W-:Y:S01]  /*7ab0*/  F2FP.F16.E5M2.UNPACK_B R3, R154 ;  /* 0x0000009aff03723e */ /* 0x000fe200020004ff */
[--C-:B------:R-:W-:Y:S02]  /*7ac0*/  HADD2.F32 R110, -RZ, R0.reuse.H0_H0 ;  /* 0x20000000ff6e7230 */ /* 0x100fe40000004100 */
[----:B------:R-:W-:Y:S01]  /*7ad0*/  HADD2.F32 R105, -RZ, R0.H1_H1 ;  /* 0x30000000ff697230 */ /* 0x000fe20000004100 */
[-C--:B------:R-:W-:Y:S01]  /*7ae0*/  F2FP.F16.E5M2.UNPACK_B R0, R156.reuse ;  /* 0x0000009cff00723e */ /* 0x080fe200020004ff */
[--C-:B------:R-:W-:Y:S02]  /*7af0*/  HADD2.F32 R112, -RZ, R4.reuse.H0_H0 ;  /* 0x20000004ff707230 */ /* 0x100fe40000004100 */
[----:B------:R-:W-:Y:S01]  /*7b00*/  HADD2.F32 R107, -RZ, R4.H1_H1 ;  /* 0x30000004ff6b7230 */ /* 0x000fe20000004100 */
[----:B------:R-:W-:Y:S01]  /*7b10*/  F2FP.F16.E5M2.UNPACK_B R4, R157 ;  /* 0x0000009dff04723e */ /* 0x000fe200020004ff */
[--C-:B------:R-:W-:Y:S02]  /*7b20*/  HADD2.F32 R108, -RZ, R3.reuse.H0_H0 ;  /* 0x20000003ff6c7230 */ /* 0x100fe40000004100 */
[----:B------:R-:W-:Y:S01]  /*7b30*/  HADD2.F32 R103, -RZ, R3.H1_H1 ;  /* 0x30000003ff677230 */ /* 0x000fe20000004100 */
[----:B------:R-:W-:Y:S01]  /*7b40*/  F2FP.F16.E5M2.UNPACK_B R3, R155.H1 ;  /* 0x0000009bff03723e */ /* 0x000fe200030004ff */
[--C-:B------:R-:W-:Y:S02]  /*7b50*/  HADD2.F32 R116, -RZ, R0.reuse.H0_H0 ;  /* 0x20000000ff747230 */ /* 0x100fe40000004100 */
[----:B------:R-:W-:Y:S01]  /*7b60*/  HADD2.F32 R111, -RZ, R0.H1_H1 ;  /* 0x30000000ff6f7230 */ /* 0x000fe20000004100 */
[----:B------:R-:W-:Y:S01]  /*7b70*/  F2FP.F16.E5M2.UNPACK_B R0, R156.H1 ;  /* 0x0000009cff00723e */ /* 0x000fe200030004ff */
[--C-:B------:R-:W-:Y:S02]  /*7b80*/  HADD2.F32 R120, -RZ, R4.reuse.H0_H0 ;  /* 0x20000004ff787230 */ /* 0x100fe40000004100 */
[----:B------:R-:W-:Y:S02]  /*7b90*/  HADD2.F32 R115, -RZ, R4.H1_H1 ;  /* 0x30000004ff737230 */ /* 0x000fe40000004100 */
[--C-:B------:R-:W-:Y:S01]  /*7ba0*/  HADD2.F32 R114, -RZ, R3.reuse.H0_H0 ;  /* 0x20000003ff727230 */ /* 0x100fe20000004100 */
[----:B------:R-:W1:Y:S01]  /*7bb0*/  LDTM.x64 R4, tmem[UR4+0x40] ;  /* 0x00004004000479ee */ /* 0x000e620008340000 */
[----:B------:R-:W-:Y:S01]  /*7bc0*/  HADD2.F32 R109, -RZ, R3.H1_H1 ;  /* 0x30000003ff6d7230 */ /* 0x000fe20000004100 */
[----:B------:R-:W-:Y:S01]  /*7bd0*/  F2FP.F16.E5M2.UNPACK_B R3, R157.H1 ;  /* 0x0000009dff03723e */ /* 0x000fe200030004ff */
        /* <DEDUP_REMOVED lines=14> */
[----:B------:R-:W-:Y:S01]  /*7cc0*/  F2FP.F16.E5M2.UNPACK_B R0, R160.H1 ;  /* 0x000000a0ff00723e */ /* 0x000fe200030004ff */
[--C-:B------:R-:W-:Y:S02]  /*7cd0*/  HADD2.F32 R132, -RZ, R3.reuse.H0_H0 ;  /* 0x20000003ff847230 */ /* 0x100fe40000004100 */
[C---:B-1----:R-:W-:Y:S01]  /*7ce0*/  FMUL R7, R78.reuse, R7 ;  /* 0x000000074e077220 */ /* 0x042fe20000400000 */
        /* <DEDUP_REMOVED lines=10> */
[C---:B------:R-:W-:Y:S01]  /*7d90*/  FMUL R0, R78.reuse, R4 ;  /* 0x000000044e007220 */ /* 0x040fe20000400000 */
[--C-:B------:R-:W-:Y:S01]  /*7da0*/  HADD2.F32 R140, -RZ, R135.reuse.H0_H0 ;  /* 0x20000087ff8c7230 */ /* 0x100fe20000004100 */
[----:B------:R-:W-:Y:S01]  /*7db0*/  F2FP.F16.E5M2.UNPACK_B R4, R163 ;  /* 0x000000a3ff04723e */ /* 0x000fe200020004ff */
[----:B------:R-:W-:Y:S02]  /*7dc0*/  HADD2.F32 R135, -RZ, R135.H1_H1 ;  /* 0x30000087ff877230 */ /* 0x000fe40000004100 */
[C---:B------:R-:W-:Y:S01]  /*7dd0*/  FFMA R0, R81.reuse, R2, R0 ;  /* 0x0000000251007223 */ /* 0x040fe20000000000 */
[C---:B------:R-:W-:Y:S01]  /*7de0*/  FMUL R2, R78.reuse, R5 ;  /* 0x000000054e027220 */ /* 0x040fe20000400000 */
[--C-:B------:R-:W-:Y:S01]  /*7df0*/  HADD2.F32 R142, -RZ, R3.reuse.H0_H0 ;  /* 0x20000003ff8e7230 */ /* 0x100fe20000004100 */
[----:B------:R-:W-:Y:S01]  /*7e00*/  F2FP.F16.E5M2.UNPACK_B R5, R163.H1 ;  /* 0x000000a3ff05723e */ /* 0x000fe200030004ff */
[----:B------:R-:W-:Y:S02]  /*7e10*/  HADD2.F32 R137, -RZ, R3.H1_H1 ;  /* 0x30000003ff897230 */ /* 0x000fe40000004100 */
[C---:B------:R-:W-:Y:S01]  /*7e20*/  FFMA R2, R81.reuse, R82, R2 ;  /* 0x0000005251027223 */ /* 0x040fe20000000002 */
[--C-:B------:R-:W-:Y:S02]  /*7e30*/  HADD2.F32 R82, -RZ, R4.reuse.H0_H0 ;  /* 0x20000004ff527230 */ /* 0x100fe40000004100 */
[C---:B------:R-:W-:Y:S01]  /*7e40*/  FMUL R3, R78.reuse, R6 ;  /* 0x000000064e037220 */ /* 0x040fe20000400000 */
[----:B------:R-:W-:Y:S02]  /*7e50*/  HADD2.F32 R139, -RZ, R4.H1_H1 ;  /* 0x30000004ff8b7230 */ /* 0x000fe40000004100 */
[C---:B------:R-:W-:Y:S01]  /*7e60*/  FMUL R4, R78.reuse, R9 ;  /* 0x000000094e047220 */ /* 0x040fe20000400000 */
[--C-:B------:R-:W-:Y:S02]  /*7e70*/  HADD2.F32 R141, -RZ, R5.reuse.H1_H1 ;  /* 0x30000005ff8d7230 */ /* 0x100fe40000004100 */
[C---:B------:R-:W-:Y:S01]  /*7e80*/  FFMA R3, R81.reuse, R84, R3 ;  /* 0x0000005451037223 */ /* 0x040fe20000000003 */
[----:B------:R-:W-:Y:S01]  /*7e90*/  FFMA R7, R81, R86, R7 ;  /* 0x0000005651077223 */ /* 0x000fe20000000007 */
[----:B------:R-:W-:Y:S02]  /*7ea0*/  HADD2.F32 R84, -RZ, R5.H0_H0 ;  /* 0x20000005ff547230 */ /* 0x000fe40000004100 */
[C---:B------:R-:W-:Y:S01]  /*7eb0*/  FMUL R5, R78.reuse, R10 ;  /* 0x0000000a4e057220 */ /* 0x040fe20000400000 */
[C---:B------:R-:W-:Y:S01]  /*7ec0*/  FMUL R6, R78.reuse, R11 ;  /* 0x0000000b4e067220 */ /* 0x040fe20000400000 */
[C---:B------:R-:W-:Y:S01]  /*7ed0*/  FMUL R11, R78.reuse, R16 ;  /* 0x000000104e0b7220 */ /* 0x040fe20000400000 */
[----:B------:R-:W-:Y:S01]  /*7ee0*/  F2FP.SATFINITE.E5M2.F32.PACK_AB_MERGE_C R143, R7, R3, RZ ;  /* 0x00000003078f723e */ /* 0x000fe200048060ff */
[C---:B------:R-:W-:Y:S01]  /*7ef0*/  FMUL R3, R78.reuse, R8 ;  /* 0x000000084e037220 */ /* 0x040fe20000400000 */
[C---:B------:R-:W-:Y:S01]  /*7f00*/  FMUL R7, R78.reuse, R12 ;  /* 0x0000000c4e077220 */ /* 0x040fe20000400000 */
[C---:B------:R-:W-:Y:S01]  /*7f10*/  FMUL R8, R78.reuse, R13 ;  /* 0x0000000d4e087220 */ /* 0x040fe20000400000 */
[C---:B------:R-:W-:Y:S01]  /*7f20*/  FMUL R12, R78.reuse, R17 ;  /* 0x000000114e0c7220 */ /* 0x040fe20000400000 */
[C---:B------:R-:W-:Y:S01]  /*7f30*/  FFMA R3, R81.reuse, R88, R3 ;  /* 0x0000005851037223 */ /* 0x040fe20000000003 */
[C---:B------:R-:W-:Y:S01]  /*7f40*/  FFMA R4, R81.reuse, R83, R4 ;  /* 0x0000005351047223 */ /* 0x040fe20000000004 */
[C---:B------:R-:W-:Y:S01]  /*7f50*/  FFMA R5, R81.reuse, R90, R5 ;  /* 0x0000005a51057223 */ /* 0x040fe20000000005 */
[C---:B------:R-:W-:Y:S01]  /*7f60*/  FFMA R6, R81.reuse, R85, R6 ;  /* 0x0000005551067223 */ /* 0x040fe20000000006 */
[C---:B------:R-:W-:Y:S01]  /*7f70*/  FFMA R7, R81.reuse, R92, R7 ;  /* 0x0000005c51077223 */ /* 0x040fe20000000007 */
[C---:B------:R-:W-:Y:S01]  /*7f80*/  FFMA R8, R81.reuse, R87, R8 ;  /* 0x0000005751087223 */ /* 0x040fe20000000008 */
[C---:B------:R-:W-:Y:S01]  /*7f90*/  FMUL R16, R78.reuse, R21 ;  /* 0x000000154e107220 */ /* 0x040fe20000400000 */
[----:B------:R-:W-:Y:S01]  /*7fa0*/  FMUL R9, R78, R14 ;  /* 0x0000000e4e097220 */ /* 0x000fe20000400000 */
[----:B------:R-:W-:Y:S01]  /*7fb0*/  F2FP.SATFINITE.E5M2.F32.PACK_AB_MERGE_C R5, R6, R5, RZ ;  /* 0x000000050605723e */ /* 0x000fe200048060ff */
[C---:B------:R-:W-:Y:S01]  /*7fc0*/  FMUL R10, R78.reuse, R15 ;  /* 0x0000000f4e0a7220 */ /* 0x040fe20000400000 */
[C---:B------:R-:W-:Y:S01]  /*7fd0*/  FMUL R15, R78.reuse, R20 ;  /* 0x000000144e0f7220 */ /* 0x040fe20000400000 */
[C---:B------:R-:W-:Y:S01]  /*7fe0*/  FFMA R9, R81.reuse, R94, R9 ;  /* 0x0000005e51097223 */ /* 0x040fe20000000009 */
[C---:B------:R-:W-:Y:S01]  /*7ff0*/  FMUL R20, R78.reuse, R25 ;  /* 0x000000194e147220 */ /* 0x040fe20000400000 */
[C---:B------:R-:W-:Y:S01]  /*8000*/  FFMA R10, R81.reuse, R89, R10 ;  /* 0x00000059510a7223 */ /* 0x040fe2000000000a */
[C---:B------:R-:W-:Y:S01]  /*8010*/  FFMA R11, R81.reuse, R96, R11 ;  /* 0x00000060510b7223 */ /* 0x040fe2000000000b */
[C---:B------:R-:W-:Y:S01]  /*8020*/  FFMA R12, R81.reuse, R91, R12 ;  /* 0x0000005b510c7223 */ /* 0x040fe2000000000c */
[C---:B------:R-:W-:Y:S01]  /*8030*/  FMUL R13, R78.reuse, R18 ;  /* 0x000000124e0d7220 */ /* 0x040fe20000400000 */
[----:B------:R-:W-:Y:S01]  /*8040*/  FMUL R14, R78, R19 ;  /* 0x000000134e0e7220 */ /* 0x000fe20000400000 */
[----:B------:R-:W-:Y:S01]  /*8050*/  F2FP.SATFINITE.E5M2.F32.PACK_AB_MERGE_C R9, R10, R9, RZ ;  /* 0x000000090a09723e */ /* 0x000fe200048060ff */
[C---:B------:R-:W-:Y:S01]  /*8060*/  FMUL R19, R78.reuse, R24 ;  /* 0x000000184e137220 */ /* 0x040fe20000400000 */
        /* <DEDUP_REMOVED lines=17> */
[----:B------:R-:W-:Y:S01]  /*8180*/  FMUL R27, R78, R32 ;  /* 0x000000204e1b7220 */ /* 0x000fe20000400000 */
[C---:B------:R-:W-:Y:S01]  /*8190*/  FFMA R21, R81.reuse, R106, R21 ;  /* 0x0000006a51157223 */ /* 0x040fe20000000015 */
[C---:B------:R-:W-:Y:S01]  /*81a0*/  FFMA R22, R81.reuse, R101, R22 ;  /* 0x0000006551167223 */ /* 0x040fe20000000016 */
[----:B------:R-:W-:Y:S01]  /*81b0*/  F2FP.SATFINITE.E5M2.F32.PACK_AB_MERGE_C R16, R16, R15, R17 ;  /* 0x0000000f1010723e */ /* 0x000fe20004806011 */
[C---:B------:R-:W-:Y:S01]  /*81c0*/  FFMA R23, R81.reuse, R108, R23 ;  /* 0x0000006c51177223 */ /* 0x040fe20000000017 */
[C---:B------:R-:W-:Y:S01]  /*81d0*/  FFMA R24, R81.reuse, R103, R24 ;  /* 0x0000006751187223 */ /* 0x040fe20000000018 */
[----:B------:R-:W-:Y:S01]  /*81e0*/  FMUL R32, R78, R37 ;  /* 0x000000254e207220 */ /* 0x000fe20000400000 */
[----:B------:R-:W-:Y:S01]  /*81f0*/  F2FP.SATFINITE.E5M2.F32.PACK_AB_MERGE_C R21, R22, R21, RZ ;  /* 0x000000151615723e */ /* 0x000fe200048060ff */
[C---:B------:R-:W-:Y:S01]  /*8200*/  FMUL R25, R78.reuse, R30 ;  /* 0x0000001e4e197220 */ /* 0x040fe20000400000 */
[C---:B------:R-:W-:Y:S01]  /*8210*/  FMUL R26, R78.reuse, R31 ;  /* 0x0000001f4e1a7220 */ /* 0x040fe20000400000 */
[----:B------:R-:W-:Y:S01]  /*8220*/  FMUL R31, R78, R36 ;  /* 0x000000244e1f7220 */ /* 0x000fe20000400000 */
[----:B------:R-:W-:Y:S01]  /*8230*/  F2FP.SATFINITE.E5M2.F32.PACK_AB_MERGE_C R17, R20, R19, R21 ;  /* 0x000000131411723e */ /* 0x000fe20004806015 */
        /* <DEDUP_REMOVED lines=8> */
[----:B------:R-:W-:Y:S01]  /*82c0*/  FMUL R35, R78, R40 ;  /* 0x000000284e237220 */ /* 0x000fe20000400000 */
[C---:B------:R-:W-:Y:S01]  /*82d0*/  FFMA R29, R81.reuse, R114, R29 ;  /* 0x00000072511d7223 */ /* 0x040fe2000000001d */
[----:B------:R-:W-:Y:S01]  /*82e0*/  F2FP.SATFINITE.E5M2.F32.PACK_AB_MERGE_C R18, R24, R23, R18 ;  /* 0x000000171812723e */ /* 0x000fe20004806012 */
        /* <DEDUP_REMOVED lines=22> */
[C---:B------:R-:W-:Y:S01]  /*8450*/  FMUL R41, R78.reuse, R46 ;  /* 0x0000002e4e297220 */ /* 0x040fe20000400000 */
[C---:B------:R-:W-:Y:S01]  /*8460*/  FMUL R42, R78.reuse, R47 ;  /* 0x0000002f4e2a7220 */ /* 0x040fe20000400000 */
[C---:B------:R-:W-:Y:S01]  /*8470*/  FFMA R40, R81.reuse, R119, R40 ;  /* 0x0000007751287223 */ /* 0x040fe20000000028 */
[--C-:B------:R-:W-:Y:S02]  /*8480*/  HADD2.F32 R130, -RZ, R125.reuse.H0_H0 ;  /* 0x2000007dff827230 */ /* 0x100fe40000004100 */
[C---:B------:R-:W-:Y:S01]  /*8490*/  FFMA R41, R81.reuse, R126, R41 ;  /* 0x0000007e51297223 */ /* 0x040fe20000000029 */
[----:B------:R-:W-:Y:S02]  /*84a0*/  HADD2.F32 R125, -RZ, R125.H1_H1 ;  /* 0x3000007dff7d7230 */ /* 0x000fe40000004100 */
[C---:B------:R-:W-:Y:S01]  /*84b0*/  FMUL R45, R78.reuse, R50 ;  /* 0x000000324e2d7220 */ /* 0x040fe20000400000 */
[C---:B------:R-:W-:Y:S01]  /*84c0*/  FFMA R42, R81.reuse, R121, R42 ;  /* 0x00000079512a7223 */ /* 0x040fe2000000002a */
[C---:B------:R-:W-:Y:S01]  /*84d0*/  FMUL R46, R78.reuse, R51 ;  /* 0x000000334e2e7220 */ /* 0x040fe20000400000 */
[C---:B------:R-:W-:Y:S01]  /*84e0*/  FFMA R43, R81.reuse, R128, R43 ;  /* 0x00000080512b7223 */ /* 0x040fe2000000002b */
[C---:B------:R-:W-:Y:S01]  /*84f0*/  FMUL R47, R78.reuse, R52 ;  /* 0x000000344e2f7220 */ /* 0x040fe20000400000 */
        /* <DEDUP_REMOVED lines=10> */
[C---:B------:R-:W-:Y:S01]  /*85a0*/  FFMA R45, R81.reuse, R130, R45 ;  /* 0x00000082512d7223 */ /* 0x040fe2000000002d */
[C---:B------:R-:W-:Y:S01]  /*85b0*/  FMUL R59, R78.reuse, R64 ;  /* 0x000000404e3b7220 */ /* 0x040fe20000400000 */
[C---:B------:R-:W-:Y:S01]  /*85c0*/  FMUL R60, R78.reuse, R65 ;  /* 0x000000414e3c7220 */ /* 0x040fe20000400000 */
[C---:B------:R-:W-:Y:S01]  /*85d0*/  FMUL R61, R78.reuse, R66 ;  /* 0x000000424e3d7220 */ /* 0x040fe20000400000 */
[----:B------:R-:W-:Y:S01]  /*85e0*/  FMUL R62, R78, R67 ;  /* 0x000000434e3e7220 */ /* 0x000fe20000400000 */
[C---:B------:R-:W-:Y:S01]  /*85f0*/  FFMA R46, R81.reuse, R125, R46 ;  /* 0x0000007d512e7223 */ /* 0x040fe2000000002e */
[----:B------:R-:W-:Y:S01]  /*8600*/  F2FP.SATFINITE.E5M2.F32.PACK_AB_MERGE_C R64, R2, R0, R143 ;  /* 0x000000000240723e */ /* 0x000fe2000480608f */
[C---:B------:R-:W-:Y:S01]  /*8610*/  FFMA R47, R81.reuse, R132, R47 ;  /* 0x00000084512f7223 */ /* 0x040fe2000000002f */
[----:B------:R-:W-:Y:S01]  /*8620*/  F2FP.SATFINITE.E5M2.F32.PACK_AB_MERGE_C R65, R4, R3, R5 ;  /* 0x000000030441723e */ /* 0x000fe20004806005 */
[C---:B------:R-:W-:Y:S01]  /*8630*/  FFMA R48, R81.reuse, R127, R48 ;  /* 0x0000007f51307223 */ /* 0x040fe20000000030 */
[----:B------:R-:W-:Y:S01]  /*8640*/  F2FP.SATFINITE.E5M2.F32.PACK_AB_MERGE_C R66, R8, R7, R9 ;  /* 0x000000070842723e */ /* 0x000fe20004806009 */
[C---:B------:R-:W-:Y:S01]  /*8650*/  FFMA R49, R81.reuse, R134, R49 ;  /* 0x0000008651317223 */ /* 0x040fe20000000031 */
[----:B------:R-:W-:Y:S01]  /*8660*/  F2FP.SATFINITE.E5M2.F32.PACK_AB_MERGE_C R67, R12, R11, R13 ;  /* 0x0000000b0c43723e */ /* 0x000fe2000480600d */
[----:B------:R-:W-:Y:S01]  /*8670*/  FMUL R53, R78, R58 ;  /* 0x0000003a4e357220 */ /* 0x000fe20000400000 */
[C---:B------:R-:W-:Y:S01]  /*8680*/  FFMA R50, R81.reuse, R129, R50 ;  /* 0x0000008151327223 */ /* 0x040fe20000000032 */
[C---:B------:R-:W-:Y:S01]  /*8690*/  FFMA R51, R81.reuse, R136, R51 ;  /* 0x0000008851337223 */ /* 0x040fe20000000033 */
[C---:B------:R-:W-:Y:S01]  /*86a0*/  FFMA R52, R81.reuse, R131, R52 ;  /* 0x0000008351347223 */ /* 0x040fe20000000034 */
[----:B------:R1:W-:Y:S01]  /*86b0*/  STS.128 [R172+UR49+0xa200], R64 ;  /* 0x00a20040ac007988 */ /* 0x0003e20008000c31 */
[C---:B------:R-:W-:Y:S01]  /*86c0*/  FFMA R53, R81.reuse, R138, R53 ;  /* 0x0000008a51357223 */ /* 0x040fe20000000035 */
[----:B------:R-:W-:Y:S01]  /*86d0*/  F2FP.SATFINITE.E5M2.F32.PACK_AB_MERGE_C R37, R38, R37, RZ ;  /* 0x000000252625723e */ /* 0x000fe200048060ff */
[C---:B------:R-:W-:Y:S01]  /*86e0*/  FFMA R54, R81.reuse, R133, R54 ;  /* 0x0000008551367223 */ /* 0x040fe20000000036 */
[----:B------:R-:W-:Y:S01]  /*86f0*/  FMUL R58, R78, R63 ;  /* 0x0000003f4e3a7220 */ /* 0x000fe20000400000 */
[C---:B------:R-:W-:Y:S01]  /*8700*/  FFMA R55, R81.reuse, R140, R55 ;  /* 0x0000008c51377223 */ /* 0x040fe20000000037 */
[C---:B------:R-:W-:Y:S01]  /*8710*/  FFMA R56, R81.reuse, R135, R56 ;  /* 0x0000008751387223 */ /* 0x040fe20000000038 */
[C---:B------:R-:W-:Y:S01]  /*8720*/  FFMA R57, R81.reuse, R142, R57 ;  /* 0x0000008e51397223 */ /* 0x040fe20000000039 */
[----:B------:R1:W-:Y:S01]  /*8730*/  STS.128 [R192+0xa010], R16 ;  /* 0x00a01010c0007388 */ /* 0x0003e20000000c00 */
[----:B------:R-:W-:Y:S01]  /*8740*/  F2FP.SATFINITE.E5M2.F32.PACK_AB_MERGE_C R33, R36, R35, R37 ;  /* 0x000000232421723e */ /* 0x000fe20004806025 */
[C---:B------:R-:W-:Y:S01]  /*8750*/  FFMA R58, R81.reuse, R137, R58 ;  /* 0x00000089513a7223 */ /* 0x040fe2000000003a */
[----:B------:R-:W-:Y:S01]  /*8760*/  F2FP.SATFINITE.E5M2.F32.PACK_AB_MERGE_C R34, R42, R41, RZ ;  /* 0x000000292a22723e */ /* 0x000fe200048060ff */
[C---:B------:R-:W-:Y:S01]  /*8770*/  FFMA R59, R81.reuse, R82, R59 ;  /* 0x00000052513b7223 */ /* 0x040fe2000000003b */
[----:B------:R-:W-:Y:S01]  /*8780*/  F2FP.SATFINITE.E5M2.F32.PACK_AB_MERGE_C R35, R46, R45, RZ ;  /* 0x0000002d2e23723e */ /* 0x000fe200048060ff */
        /* <DEDUP_REMOVED lines=25> */
[----:B------:R-:W-:Y:S02]  /*8920*/  UIADD3 UR8, UP0, UPT, UR52, 0x680, URZ ;  /* 0x0000068034087890 */ /* 0x000fe4000ff1e0ff */
[----:B------:R-:W-:Y:S02]  /*8930*/  UIADD3 UR5, UPT, UPT, UR41, 0x40, URZ ;  /* 0x0000004029057890 */ /* 0x000fe4000fffe0ff */
[----:B------:R-:W-:Y:S02]  /*8940*/  UIADD3 UR4, UPT, UPT, UR49, 0xa200, URZ ;  /* 0x0000a20031047890 */ /* 0x000fe4000fffe0ff */
[----:B------:R-:W-:Y:S01]  /*8950*/  UIADD3.X UR9, UPT, UPT, URZ, UR53, URZ, UP0, !UPT ;  /* 0x00000035ff097290 */ /* 0x000fe200087fe4ff */
[----:B------:R-:W-:Y:S01]  /*8960*/  UMOV UR6, UR42 ;  /* 0x0000002a00067c82 */ /* 0x000fe20008000000 */
[----:B------:R-:W-:Y:S07]  /*8970*/  UMOV UR7, UR36 ;  /* 0x0000002400077c82 */ /* 0x000fee0008000000 */
[----:B------:R2:W-:Y:S01]  /*8980*/  UTMASTG.3D [UR4], [UR8] ;  /* 0x00000004080073b5 */ /* 0x0005e20008010000 */
[----:B------:R0:W-:Y:S01]  /*8990*/  UTMACMDFLUSH ;  /* 0x00000000000079b7 */ /* 0x0001e20000000000 */
[----:B--2---:R-:W-:Y:S04]  /*89a0*/  DEPBAR.LE SB0, 0x1 ;  /* 0x000080400000791a */ /* 0x004fe80000000000 */
.L_x_118:
[----:B------:R-:W-:Y:S05]  /*89b0*/  BSYNC.RECONVERGENT B0 ;  /* 0x0000000000007941 */ /* 0x000fea0003800200 */
.L_x_117:
        /* <DEDUP_REMOVED lines=16> */
.L_x_122:
[----:B------:R-:W-:Y:S05]  /*8ac0*/  BSYNC B0 ;  /* 0x0000000000007941 */ /* 0x000fea0003800000 */
.L_x_121:
        /* <DEDUP_REMOVED lines=20> */
.L_x_120:
[----:B------:R-:W-:Y:S05]  /*8c10*/  BSYNC B1 ;  /* 0x0000000000017941 */ /* 0x000fea0003800000 */
.L_x_119:
[----:B--2---:R-:W-:Y:S01]  /*8c20*/  VIADD R0, R80, 0x80 ;  /* 0x0000008050007836 */ /* 0x004fe20000000000 */
        /* <DEDUP_REMOVED lines=10> */
[----:B------:R-:W5:Y:S01]  /*8cd0*/  LDCU.64 UR6, c[0x4][0x80] ;  /* 0x01001000ff0677ac */ /* 0x000f620008000a00 */
[----:B------:R-:W1:Y:S01]  /*8ce0*/  LDC.64 R2, c[0x4][R3] ;  /* 0x0100000003027b82 */ /* 0x000e620000000a00 */
[----:B------:R-:W3:Y:S01]  /*8cf0*/  LDCU.64 UR4, c[0x4][0x18] ;  /* 0x01000300ff0477ac */ /* 0x000ee20008000a00 */
[----:B--2---:R-:W-:Y:S01]  /*8d00*/  MOV R5, UR9 ;  /* 0x0000000900057c02 */ /* 0x004fe20008000f00 */
[----:B------:R-:W-:Y:S01]  /*8d10*/  IMAD.U32 R4, RZ, RZ, UR8 ;  /* 0x00000008ff047e24 */ /* 0x000fe2000f8e00ff */
[----:B-----5:R-:W-:Y:S01]  /*8d20*/  MOV R7, UR7 ;  /* 0x0000000700077c02 */ /* 0x020fe20008000f00 */
[----:B------:R-:W-:Y:S01]  /*8d30*/  IMAD.U32 R6, RZ, RZ, UR6 ;  /* 0x00000006ff067e24 */ /* 0x000fe2000f8e00ff */
[----:B---3--:R-:W-:Y:S01]  /*8d40*/  MOV R11, UR5 ;  /* 0x00000005000b7c02 */ /* 0x008fe20008000f00 */
[----:B------:R-:W-:Y:S02]  /*8d50*/  IMAD.U32 R10, RZ, RZ, UR4 ;  /* 0x00000004ff0a7e24 */ /* 0x000fe4000f8e00ff */
[----:B------:R-:W-:Y:S07]  /*8d60*/  LEPC R20, `(.L_x_125) ;  /* 0x000000001014794e */ /* 0x000fee0000000000 */
[----:B-1--4-:R-:W-:Y:S05]  /*8d70*/  CALL.ABS.NOINC R2 ;  /* 0x0000000002007343 */ /* 0x012fea0003c00000 */
.L_x_125:
[----:B------:R-:W-:Y:S05]  /*8d80*/  BSYNC.RECONVERGENT B6 ;  /* 0x0000000000067941 */ /* 0x000fea0003800200 */
.L_x_124:
[----:B---3--:R-:W-:Y:S01]  /*8d90*/  F2FP.F16.E5M2.UNPACK_B R4, R149 ;  /* 0x00000095ff04723e */ /* 0x008fe200020004ff */
        /* <DEDUP_REMOVED lines=13> */
[----:B----4-:R-:W-:Y:S01]  /*8e70*/  F2FP.F16.E5M2.UNPACK_B R125, R159.H1 ;  /* 0x0000009fff7d723e */ /* 0x010fe200030004ff */
        /* <DEDUP_REMOVED lines=262> */
[----:B------:R-:W-:Y:S02]  /*9ee0*/  UIADD3 UR8, UP0, UPT, UR52, 0x680, URZ ;  /* 0x0000068034087890 */ /* 0x000fe4000ff1e0ff */
[----:B------:R-:W-:Y:S02]  /*9ef0*/  UIADD3 UR5, UPT, UPT, UR41, 0x80, URZ ;  /* 0x0000008029057890 */ /* 0x000fe4000fffe0ff */
[----:B------:R-:W-:Y:S01]  /*9f00*/  MOV R188, UR10 ;  /* 0x0000000a00bc7c02 */ /* 0x000fe20008000f00 */
[----:B------:R-:W-:Y:S01]  /*9f10*/  UIADD3.X UR9, UPT, UPT, URZ, UR53, URZ, UP0, !UPT ;  /* 0x00000035ff097290 */ /* 0x000fe200087fe4ff */
[----:B------:R-:W-:Y:S02]  /*9f20*/  UMOV UR6, UR42 ;  /* 0x0000002a00067c82 */ /* 0x000fe40008000000 */
[----:B------:R-:W-:Y:S01]  /*9f30*/  R2UR UR4, R188 ;  /* 0x00000000bc0472ca */ /* 0x000fe200000e0000 */
[----:B------:R-:W-:Y:S11]  /*9f40*/  UMOV UR7, UR36 ;  /* 0x0000002400077c82 */ /* 0x000ff60008000000 */
[----:B------:R-:W-:Y:S01]  /*9f50*/  @!UPT UIADD3 URZ, UPT, UPT, URZ, URZ, URZ ;  /* 0x000000fffffff290 */ /* 0x000fe2000fffe0ff */
[----:B------:R2:W-:Y:S01]  /*9f60*/  UTMASTG.3D [UR4], [UR8] ;  /* 0x00000004080073b5 */ /* 0x0005e20008010000 */
[----:B------:R0:W-:Y:S01]  /*9f70*/  UTMACMDFLUSH ;  /* 0x00000000000079b7 */ /* 0x0001e20000000000 */
[----:B--2---:R-:W-:Y:S04]  /*9f80*/  DEPBAR.LE SB0, 0x1 ;  /* 0x000080400000791a */ /* 0x004fe80000000000 */
.L_x_127:
[----:B------:R-:W-:Y:S05]  /*9f90*/  BSYNC.RECONVERGENT B0 ;  /* 0x0000000000007941 */ /* 0x000fea0003800200 */
.L_x_126:
        /* <DEDUP_REMOVED lines=16> */
.L_x_131:
[----:B------:R-:W-:Y:S05]  /*a0a0*/  BSYNC B0 ;  /* 0x0000000000007941 */ /* 0x000fea0003800000 */
.L_x_130:
        /* <DEDUP_REMOVED lines=20> */
.L_x_129:
[----:B------:R-:W-:Y:S05]  /*a1f0*/  BSYNC B1 ;  /* 0x0000000000017941 */ /* 0x000fea0003800000 */
.L_x_128:
[----:B--2---:R-:W-:Y:S05]  /*a200*/  VIADD R0, R80, 0xc0 ;  /* 0x000000c050007836 */ /* 0x004fea0000000000 */
        /* <DEDUP_REMOVED lines=20> */
.L_x_133:
[----:B------:R-:W-:Y:S01]  /*a350*/  ISETP.NE.AND P0, PT, R189, RZ, PT ;  /* 0x000000ffbd00720c */ /* 0x000fe20003f05270 */
[----:B------:R-:W-:Y:S05]  /*a360*/  WARPSYNC.ALL ;  /* 0x0000000000007948 */ /* 0x000fea0003800000 */
[----:B------:R-:W-:Y:S01]  /*a370*/  R2UR UR4, R80 ;  /* 0x00000000500472ca */ /* 0x000fe200000e0000 */
[----:B------:R-:W-:Y:S01]  /*a380*/  BSSY.RECONVERGENT B0, `(.L_x_134) ;  /* 0x000011d000007945 */ /* 0x000fe20003800200 */
[----:B---3--:R-:W-:Y:S02]  /*a390*/  F2FP.F16.E5M2.UNPACK_B R11, R149 ;  /* 0x00000095ff0b723e */ /* 0x008fe400020004ff */
[----:B------:R-:W-:Y:S02]  /*a3a0*/  F2FP.F16.E5M2.UNPACK_B R10, R150 ;  /* 0x00000096ff0a723e */ /* 0x000fe400020004ff */
[----:B------:R-:W-:Y:S01]  /*a3b0*/  F2FP.F16.E5M2.UNPACK_B R9, R151 ;  /* 0x00000097ff09723e */ /* 0x000fe200020004ff */
[--C-:B------:R-:W-:Y:S01]  /*a3c0*/  HADD2.F32 R83, -RZ, R11.reuse.H0_H0 ;  /* 0x2000000bff537230 */ /* 0x100fe20000004100 */
[----:B----4-:R-:W-:Y:S01]  /*a3d0*/  F2FP.F16.E5M2.UNPACK_B R8, R152 ;  /* 0x00000098ff08723e */ /* 0x010fe200020004ff */
[----:B------:R-:W-:Y:S01]  /*a3e0*/  HADD2.F32 R84, -RZ, R11.H1_H1 ;  /* 0x3000000bff547230 */ /* 0x000fe20000004100 */
[----:B------:R-:W-:Y:S01]  /*a3f0*/  F2FP.F16.E5M2.UNPACK_B R7, R153 ;  /* 0x00000099ff07723e */ /* 0x000fe200020004ff */
[--C-:B------:R-:W-:Y:S01]  /*a400*/  HADD2.F32 R87, -RZ, R10.reuse.H0_H0 ;  /* 0x2000000aff577230 */ /* 0x100fe20000004100 */
[----:B------:R-:W-:Y:S01]  /*a410*/  F2FP.F16.E5M2.UNPACK_B R6, R154 ;  /* 0x0000009aff06723e */ /* 0x000fe200020004ff */
[----:B------:R-:W-:Y:S01]  /*a420*/  HADD2.F32 R88, -RZ, R10.H1_H1 ;  /* 0x3000000aff587230 */ /* 0x000fe20000004100 */
[----:B------:R-:W-:Y:S01]  /*a430*/  F2FP.F16.E5M2.UNPACK_B R5, R155 ;  /* 0x0000009bff05723e */ /* 0x000fe200020004ff */
[--C-:B------:R-:W-:Y:S01]  /*a440*/  HADD2.F32 R91, -RZ, R9.reuse.H0_H0 ;  /* 0x20000009ff5b7230 */ /* 0x100fe20000004100 */
[----:B-1----:R-:W-:Y:S01]  /*a450*/  F2FP.F16.E5M2.UNPACK_B R4, R156 ;  /* 0x0000009cff04723e */ /* 0x002fe200020004ff */
[----:B------:R-:W-:Y:S01]  /*a460*/  HADD2.F32 R92, -RZ, R9.H1_H1 ;  /* 0x30000009ff5c7230 */ /* 0x000fe20000004100 */
[-C--:B------:R-:W-:Y:S01]  /*a470*/  F2FP.F16.E5M2.UNPACK_B R2, R148.reuse ;  /* 0x00000094ff02723e */ /* 0x080fe200020004ff */
[--C-:B------:R-:W-:Y:S01]  /*a480*/  HADD2.F32 R95, -RZ, R8.reuse.H0_H0 ;  /* 0x20000008ff5f7230 */ /* 0x100fe20000004100 */
[----:B------:R-:W-:Y:S01]  /*a490*/  F2FP.F16.E5M2.UNPACK_B R148, R148.H1 ;  /* 0x00000094ff94723e */ /* 0x000fe200030004ff */
[----:B------:R-:W-:Y:S01]  /*a4a0*/  HADD2.F32 R97, -RZ, R8.H1_H1 ;  /* 0x30000008ff617230 */ /* 0x000fe20000004100 */
[----:B------:R-:W-:Y:S01]  /*a4b0*/  F2FP.F16.E5M2.UNPACK_B R149, R149.H1 ;  /* 0x00000095ff95723e */ /* 0x000fe200030004ff */
[--C-:B------:R-:W-:Y:S01]  /*a4c0*/  HADD2.F32 R98, -RZ, R7.reuse.H0_H0 ;  /* 0x20000007ff627230 */ /* 0x100fe20000004100 */
[----:B------:R-:W-:Y:S01]  /*a4d0*/  F2FP.F16.E5M2.UNPACK_B R150, R150.H1 ;  /* 0x00000096ff96723e */ /* 0x000fe200030004ff */
[----:B------:R-:W-:Y:S01]  /*a4e0*/  HADD2.F32 R101, -RZ, R7.H1_H1 ;  /* 0x30000007ff657230 */ /* 0x000fe20000004100 */
[----:B------:R-:W-:Y:S01]  /*a4f0*/  F2FP.F16.E5M2.UNPACK_B R151, R151.H1 ;  /* 0x00000097ff97723e */ /* 0x000fe200030004ff */
[--C-:B------:R-:W-:Y:S01]  /*a500*/  HADD2.F32 R102, -RZ, R6.reuse.H0_H0 ;  /* 0x20000006ff667230 */ /* 0x100fe20000004100 */
[----:B------:R-:W-:Y:S01]  /*a510*/  F2FP.F16.E5M2.UNPACK_B R138, R163 ;  /* 0x000000a3ff8a723e */ /* 0x000fe200020004ff */
[----:B------:R-:W-:Y:S01]  /*a520*/  HADD2.F32 R105, -RZ, R6.H1_H1 ;  /* 0x30000006ff697230 */ /* 0x000fe20000004100 */
[----:B------:R-:W-:Y:S01]  /*a530*/  R2UR UR5, R193 ;  /* 0x00000000c10572ca */ /* 0x000fe200000e0000 */
[--C-:B------:R-:W-:Y:S01]  /*a540*/  HADD2.F32 R106, -RZ, R5.reuse.H0_H0 ;  /* 0x20000005ff6a7230 */ /* 0x100fe20000004100 */
[----:B------:R-:W-:Y:S01]  /*a550*/  F2FP.F16.E5M2.UNPACK_B R116, R157 ;  /* 0x0000009dff74723e */ /* 0x000fe200020004ff */
[----:B------:R-:W-:Y:S01]  /*a560*/  HADD2.F32 R109, -RZ, R5.H1_H1 ;  /* 0x30000005ff6d7230 */ /* 0x000fe20000004100 */
[----:B------:R-:W-:Y:S01]  /*a570*/  F2FP.F16.E5M2.UNPACK_B R120, R158 ;  /* 0x0000009eff78723e */ /* 0x000fe200020004ff */
[--C-:B------:R-:W-:Y:S01]  /*a580*/  HADD2.F32 R110, -RZ, R4.reuse.H0_H0 ;  /* 0x20000004ff6e7230 */ /* 0x100fe20000004100 */
[----:B------:R-:W-:Y:S01]  /*a590*/  F2FP.F16.E5M2.UNPACK_B R124, R159 ;  /* 0x0000009fff7c723e */ /* 0x000fe200020004ff */
[----:B------:R-:W-:Y:S01]  /*a5a0*/  HADD2.F32 R113, -RZ, R4.H1_H1 ;  /* 0x30000004ff717230 */ /* 0x000fe20000004100 */
[----:B------:R-:W-:Y:S01]  /*a5b0*/  F2FP.F16.E5M2.UNPACK_B R128, R160 ;  /* 0x000000a0ff80723e */ /* 0x000fe200020004ff */
[----:B------:R-:W1:Y:S01]  /*a5c0*/  LDTM.x64 R4, tmem[UR4+0xc0] ;  /* 0x0000c004000479ee */ /* 0x000e620008340000 */
[--C-:B------:R-:W-:Y:S01]  /*a5d0*/  HADD2.F32 R0, -RZ, R2.reuse.H0_H0 ;  /* 0x20000002ff007230 */ /* 0x100fe20000004100 */
[----:B------:R-:W-:Y:S01]  /*a5e0*/  NOP ;  /* 0x0000000000007918 */ /* 0x000fe20000000000 */
[----:B------:R-:W-:Y:S01]  /*a5f0*/  HADD2.F32 R2, -RZ, R2.H1_H1 ;  /* 0x30000002ff027230 */ /* 0x000fe20000004100 */
[----:B------:R-:W-:Y:S01]  /*a600*/  UIADD3 UR5, UPT, UPT, UR5, 0x160, URZ ;  /* 0x0000016005057890 */ /* 0x000fe2000fffe0ff */
[--C-:B------:R-:W-:Y:S01]  /*a610*/  HADD2.F32 R86, -RZ, R149.reuse.H1_H1 ;  /* 0x30000095ff567230 */ /* 0x100fe20000004100 */
[----:B------:R-:W-:Y:S01]  /*a620*/  F2FP.F16.E5M2.UNPACK_B R132, R161 ;  /* 0x000000a1ff84723e */ /* 0x000fe200020004ff */
[--C-:B------:R-:W-:Y:S01]  /*a630*/  HADD2.F32 R114, -RZ, R116.reuse.H0_H0 ;  /* 0x20000074ff727230 */ /* 0x100fe20000004100 */
[----:B------:R-:W-:Y:S01]  /*a640*/  UPRMT UR5, UR37, 0x654, UR5 ;  /* 0x0000065425057896 */ /* 0x000fe20008000005 */
[----:B------:R-:W-:Y:S01]  /*a650*/  HADD2.F32 R117, -RZ, R116.H1_H1 ;  /* 0x30000074ff757230 */ /* 0x000fe20000004100 */
[----:B------:R-:W-:Y:S01]  /*a660*/  F2FP.F16.E5M2.UNPACK_B R136, R162 ;  /* 0x000000a2ff88723e */ /* 0x000fe200020004ff */
[--C-:B------:R-:W-:Y:S01]  /*a670*/  HADD2.F32 R118, -RZ, R120.reuse.H0_H0 ;  /* 0x20000078ff767230 */ /* 0x100fe20000004100 */
[----:B------:R-:W-:Y:S01]  /*a680*/  F2FP.F16.E5M2.UNPACK_B R152, R152.H1 ;  /* 0x00000098ff98723e */ /* 0x000fe200030004ff */
[----:B------:R-:W-:Y:S01]  /*a690*/  HADD2.F32 R121, -RZ, R120.H1_H1 ;  /* 0x30000078ff797230 */ /* 0x000fe20000004100 */
[----:B------:R-:W-:Y:S01]  /*a6a0*/  F2FP.F16.E5M2.UNPACK_B R153, R153.H1 ;  /* 0x00000099ff99723e */ /* 0x000fe200030004ff */
[--C-:B------:R-:W-:Y:S01]  /*a6b0*/  HADD2.F32 R122, -RZ, R124.reuse.H0_H0 ;  /* 0x2000007cff7a7230 */ /* 0x100fe20000004100 */
[----:B------:R-:W-:Y:S01]  /*a6c0*/  F2FP.F16.E5M2.UNPACK_B R154, R154.H1 ;  /* 0x0000009aff9a723e */ /* 0x000fe200030004ff */
[----:B-1----:R-:W-:Y:S01]  /*a6d0*/  SYNCS.ARRIVE.TRANS64.RED.A1T0 RZ, [UR5], RZ ;  /* 0x000000ffffff79a7 */ /* 0x002fe20008100405 */
[----:B------:R-:W-:Y:S01]  /*a6e0*/  HADD2.F32 R125, -RZ, R124.H1_H1 ;  /* 0x3000007cff7d7230 */ /* 0x000fe20000004100 */
[----:B------:R-:W-:Y:S01]  /*a6f0*/  F2FP.F16.E5M2.UNPACK_B R155, R155.H1 ;  /* 0x0000009bff9b723e */ /* 0x000fe200030004ff */
[--C-:B------:R-:W-:Y:S01]  /*a700*/  HADD2.F32 R126, -RZ, R128.reuse.H0_H0 ;  /* 0x20000080ff7e7230 */ /* 0x100fe20000004100 */
[----:B------:R-:W-:Y:S01]  /*a710*/  F2FP.F16.E5M2.UNPACK_B R156, R156.H1 ;  /* 0x0000009cff9c723e */ /* 0x000fe200030004ff */
[----:B------:R-:W-:Y:S01]  /*a720*/  HADD2.F32 R129, -RZ, R128.H1_H1 ;  /* 0x30000080ff817230 */ /* 0x000fe20000004100 */
[----:B------:R-:W-:Y:S01]  /*a730*/  F2FP.F16.E5M2.UNPACK_B R157, R157.H1 ;  /* 0x0000009dff9d723e */ /* 0x000fe200030004ff */
[C---:B------:R-:W-:Y:S01]  /*a740*/  FMUL R4, R78.reuse, R4 ;  /* 0x000000044e047220 */ /* 0x040fe20000400000 */
[C---:B------:R-:W-:Y:S01]  /*a750*/  FMUL R5, R78.reuse, R5 ;  /* 0x000000054e057220 */ /* 0x040fe20000400000 */
[----:B------:R-:W-:Y:S02]  /*a760*/  HADD2.F32 R3, -RZ, R148.H0_H0 ;  /* 0x20000094ff037230 */ /* 0x000fe40000004100 */
        /* <DEDUP_REMOVED lines=11> */
[----:B------:R-:W-:Y:S02]  /*a820*/  HADD2.F32 R130, -RZ, R132.H0_H0 ;  /* 0x20000084ff827230 */ /* 0x000fe40000004100 */
[C---:B------:R-:W-:Y:S01]  /*a830*/  FMUL R6, R78.reuse, R6 ;  /* 0x000000064e067220 */ /* 0x040fe20000400000 */
[----:B------:R-:W-:Y:S02]  /*a840*/  HADD2.F32 R82, -RZ, R148.H1_H1 ;  /* 0x30000094ff527230 */ /* 0x000fe40000004100 */
[C---:B------:R-:W-:Y:S01]  /*a850*/  FMUL R7, R78.reuse, R7 ;  /* 0x000000074e077220 */ /* 0x040fe20000400000 */
[----:B------:R-:W-:Y:S02]  /*a860*/  HADD2.F32 R85, -RZ, R149.H0_H0 ;  /* 0x20000095ff557230 */ /* 0x000fe40000004100 */
[C---:B------:R-:W-:Y:S01]  /*a870*/  FFMA R6, R81.reuse, R3, R6 ;  /* 0x0000000351067223 */ /* 0x040fe20000000006 */
[----:B------:R-:W-:Y:S02]  /*a880*/  HADD2.F32 R133, -RZ, R132.H1_H1 ;  /* 0x30000084ff857230 */ /* 0x000fe40000004100 */
[C---:B------:R-:W-:Y:S01]  /*a890*/  FFMA R7, R81.reuse, R82, R7 ;  /* 0x0000005251077223 */ /* 0x040fe20000000007 */
[C---:B------:R-:W-:Y:S01]  /*a8a0*/  FFMA R8, R81.reuse, R83, R8 ;  /* 0x0000005351087223 */ /* 0x040fe20000000008 */
[C---:B------:R-:W-:Y:S01]  /*a8b0*/  FFMA R9, R81.reuse, R84, R9 ;  /* 0x0000005451097223 */ /* 0x040fe20000000009 */
[--C-:B------:R-:W-:Y:S02]  /*a8c0*/  HADD2.F32 R82, -RZ, R138.reuse.H0_H0 ;  /* 0x2000008aff527230 */ /* 0x100fe40000004100 */
[C---:B------:R-:W-:Y:S01]  /*a8d0*/  FMUL R10, R78.reuse, R10 ;  /* 0x0000000a4e0a7220 */ /* 0x040fe20000400000 */
[----:B------:R-:W-:Y:S02]  /*a8e0*/  HADD2.F32 R83, -RZ, R138.H1_H1 ;  /* 0x3000008aff537230 */ /* 0x000fe40000004100 */
[C---:B------:R-:W-:Y:S01]  /*a8f0*/  FMUL R11, R78.reuse, R11 ;  /* 0x0000000b4e0b7220 */ /* 0x040fe20000400000 */
[----:B------:R-:W-:Y:S02]  /*a900*/  HADD2.F32 R89, -RZ, R150.H0_H0 ;  /* 0x20000096ff597230 */ /* 0x000fe40000004100 */
[C---:B------:R-:W-:Y:S01]  /*a910*/  FFMA R10, R81.reuse, R85, R10 ;  /* 0x00000055510a7223 */ /* 0x040fe2000000000a */
[--C-:B------:R-:W-:Y:S02]  /*a920*/  HADD2.F32 R134, -RZ, R136.reuse.H0_H0 ;  /* 0x20000088ff867230 */ /* 0x100fe40000004100 */
[C---:B------:R-:W-:Y:S01]  /*a930*/  FFMA R11, R81.reuse, R86, R11 ;  /* 0x00000056510b7223 */ /* 0x040fe2000000000b */
[C---:B------:R-:W-:Y:S01]  /*a940*/  FFMA R12, R81.reuse, R87, R12 ;  /* 0x00000057510c7223 */ /* 0x040fe2000000000c */
[----:B------:R-:W-:Y:S01]  /*a950*/  FFMA R13, R81, R88, R13 ;  /* 0x00000058510d7223 */ /* 0x000fe2000000000d */
[----:B------:R-:W-:Y:S01]  /*a960*/  F2FP.SATFINITE.E5M2.F32.PACK_AB_MERGE_C R86, R7, R6, RZ ;  /* 0x000000060756723e */ /* 0x000fe200048060ff */
[C---:B------:R-:W-:Y:S01]  /*a970*/  FMUL R7, R78.reuse, R24 ;  /* 0x000000184e077220 */ /* 0x040fe20000400000 */
[----:B------:R-:W-:Y:S01]  /*a980*/  F2FP.SATFINITE.E5M2.F32.PACK_AB_MERGE_C R138, R11, R10, RZ ;  /* 0x0000000a0b8a723e */ /* 0x000fe200048060ff */
[C---:B------:R-:W-:Y:S01]  /*a990*/  FMUL R10, R78.reuse, R25 ;  /* 0x000000194e0a7220 */ /* 0x040fe20000400000 */
[C---:B------:R-:W-:Y:S01]  /*a9a0*/  FMUL R25, R78.reuse, R32 ;  /* 0x000000204e197220 */ /* 0x040fe20000400000 */
[----:B------:R-:W-:Y:S02]  /*a9b0*/  HADD2.F32 R137, -RZ, R136.H1_H1 ;  /* 0x30000088ff897230 */ /* 0x000fe40000004100 */
[C---:B------:R-:W-:Y:S01]  /*a9c0*/  FMUL R14, R78.reuse, R14 ;  /* 0x0000000e4e0e7220 */ /* 0x040fe20000400000 */
[----:B------:R-:W-:Y:S02]  /*a9d0*/  HADD2.F32 R90, -RZ, R150.H1_H1 ;  /* 0x30000096ff5a7230 */ /* 0x000fe40000004100 */
[C---:B------:R-:W-:Y:S01]  /*a9e0*/  FMUL R15, R78.reuse, R15 ;  /* 0x0000000f4e0f7220 */ /* 0x040fe20000400000 */
[--C-:B------:R-:W-:Y:S02]  /*a9f0*/  HADD2.F32 R93, -RZ, R151.reuse.H0_H0 ;  /* 0x20000097ff5d7230 */ /* 0x100fe40000004100 */
[C---:B------:R-:W-:Y:S01]  /*aa00*/  FFMA R14, R81.reuse, R89, R14 ;  /* 0x00000059510e7223 */ /* 0x040fe2000000000e */
[----:B------:R-:W-:Y:S02]  /*aa10*/  HADD2.F32 R94, -RZ, R151.H1_H1 ;  /* 0x30000097ff5e7230 */ /* 0x000fe40000004100 */
[C---:B------:R-:W-:Y:S01]  /*aa20*/  FFMA R15, R81.reuse, R90, R15 ;  /* 0x0000005a510f7223 */ /* 0x040fe2000000000f */
[C---:B------:R-:W-:Y:S01]  /*aa30*/  FFMA R16, R81.reuse, R91, R16 ;  /* 0x0000005b51107223 */ /* 0x040fe20000000010 */
[----:B------:R-:W-:Y:S01]  /*aa40*/  FFMA R17, R81, R92, R17 ;  /* 0x0000005c51117223 */ /* 0x000fe20000000011 */
[C---:B------:R-:W-:Y:S01]  /*aa50*/  FMUL R18, R78.reuse, R18 ;  /* 0x000000124e127220 */ /* 0x040fe20000400000 */
[C---:B------:R-:W-:Y:S01]  /*aa60*/  FMUL R19, R78.reuse, R19 ;  /* 0x000000134e137220 */ /* 0x040fe20000400000 */
[--C-:B------:R-:W-:Y:S01]  /*aa70*/  HADD2.F32 R96, -RZ, R152.reuse.H0_H0 ;  /* 0x20000098ff607230 */ /* 0x100fe20000004100 */
[----:B------:R-:W-:Y:S01]  /*aa80*/  F2FP.SATFINITE.E5M2.F32.PACK_AB_MERGE_C R14, R15, R14, RZ ;  /* 0x0000000e0f0e723e */ /* 0x000fe200048060ff */
[C---:B------:R-:W-:Y:S01]  /*aa90*/  FFMA R18, R81.reuse, R93, R18 ;  /* 0x0000005d51127223 */ /* 0x040fe20000000012 */
[C---:B------:R-:W-:Y:S01]  /*aaa0*/  FFMA R19, R81.reuse, R94, R19 ;  /* 0x0000005e51137223 */ /* 0x040fe20000000013 */
[C---:B------:R-:W-:Y:S01]  /*aab0*/  FFMA R0, R81.reuse, R95, R0 ;  /* 0x0000005f51007223 */ /* 0x040fe20000000000 */
[----:B------:R-:W-:Y:S01]  /*aac0*/  FFMA R2, R81, R97, R2 ;  /* 0x0000006151027223 */ /* 0x000fe20000000002 */
[----:B------:R-:W-:Y:S02]  /*aad0*/  HADD2.F32 R99, -RZ, R152.H1_H1 ;  /* 0x30000098ff637230 */ /* 0x000fe40000004100 */
[C---:B------:R-:W-:Y:S01]  /*aae0*/  FMUL R3, R78.reuse, R22 ;  /* 0x000000164e037220 */ /* 0x040fe20000400000 */
[----:B------:R-:W-:Y:S01]  /*aaf0*/  F2FP.SATFINITE.E5M2.F32.PACK_AB_MERGE_C R18, R19, R18, RZ ;  /* 0x000000121312723e */ /* 0x000fe200048060ff */
[C---:B------:R-:W-:Y:S01]  /*ab00*/  FMUL R22, R78.reuse, R29 ;  /* 0x0000001d4e167220 */ /* 0x040fe20000400000 */
[C---:B------:R-:W-:Y:S01]  /*ab10*/  FMUL R29, R78.reuse, R36 ;  /* 0x000000244e1d7220 */ /* 0x040fe20000400000 */
[C---:B------:R-:W-:Y:S01]  /*ab20*/  FFMA R3, R81.reuse, R96, R3 ;  /* 0x0000006051037223 */ /* 0x040fe20000000003 */
[C---:B------:R-:W-:Y:S01]  /*ab30*/  FMUL R6, R78.reuse, R23 ;  /* 0x000000174e067220 */ /* 0x040fe20000400000 */
[--C-:B------:R-:W-:Y:S02]  /*ab40*/  HADD2.F32 R100, -RZ, R153.reuse.H0_H0 ;  /* 0x20000099ff647230 */ /* 0x100fe40000004100 */
[C---:B------:R-:W-:Y:S01]  /*ab50*/  FMUL R11, R78.reuse, R26 ;  /* 0x0000001a4e0b7220 */ /* 0x040fe20000400000 */
[----:B------:R-:W-:Y:S02]  /*ab60*/  HADD2.F32 R103, -RZ, R153.H1_H1 ;  /* 0x30000099ff677230 */ /* 0x000fe40000004100 */
[C---:B------:R-:W-:Y:S01]  /*ab70*/  FFMA R6, R81.reuse, R99, R6 ;  /* 0x0000006351067223 */ /* 0x040fe20000000006 */
[C---:B------:R-:W-:Y:S01]  /*ab80*/  FFMA R7, R81.reuse, R98, R7 ;  /* 0x0000006251077223 */ /* 0x040fe20000000007 */
[C---:B------:R-:W-:Y:S01]  /*ab90*/  FFMA R10, R81.reuse, R101, R10 ;  /* 0x00000065510a7223 */ /* 0x040fe2000000000a */
[C---:B------:R-:W-:Y:S01]  /*aba0*/  FFMA R11, R81.reuse, R100, R11 ;  /* 0x00000064510b7223 */ /* 0x040fe2000000000b */
[----:B------:R-:W-:Y:S01]  /*abb0*/  FMUL R26, R78, R33 ;  /* 0x000000214e1a7220 */ /* 0x000fe20000400000 */
[----:B------:R-:W-:Y:S01]  /*abc0*/  F2FP.SATFINITE.E5M2.F32.PACK_AB_MERGE_C R3, R6, R3, RZ ;  /* 0x000000030603723e */ /* 0x000fe200048060ff */
[C---:B------:R-:W-:Y:S01]  /*abd0*/  FMUL R33, R78.reuse, R40 ;  /* 0x000000284e217220 */ /* 0x040fe20000400000 */
        /* <DEDUP_REMOVED lines=8> */
[C---:B------:R-:W-:Y:S01]  /*ac60*/  FMUL R30, R78.reuse, R37 ;  /* 0x000000254e1e7220 */ /* 0x040fe20000400000 */
[C---:B------:R-:W-:Y:S01]  /*ac70*/  FMUL R37, R78.reuse, R44 ;  /* 0x0000002c4e257220 */ /* 0x040fe20000400000 */
[C---:B------:R-:W-:Y:S01]  /*ac80*/  FMUL R24, R78.reuse, R31 ;  /* 0x0000001f4e187220 */ /* 0x040fe20000400000 */
[----:B------:R-:W-:Y:S01]  /*ac90*/  F2FP.F16.E5M2.UNPACK_B R158, R158.H1 ;  /* 0x0000009eff9e723e */ /* 0x000fe200030004ff */
[--C-:B------:R-:W-:Y:S02]  /*aca0*/  HADD2.F32 R108, -RZ, R155.reuse.H0_H0 ;  /* 0x2000009bff6c7230 */ /* 0x100fe40000004100 */
[----:B------:R-:W-:Y:S01]  /*acb0*/  FMUL R27, R78, R34 ;  /* 0x000000224e1b7220 */ /* 0x000fe20000400000 */
[----:B------:R-:W-:Y:S02]  /*acc0*/  HADD2.F32 R111, -RZ, R155.H1_H1 ;  /* 0x3000009bff6f7230 */ /* 0x000fe40000004100 */
[C---:B------:R-:W-:Y:S01]  /*acd0*/  FFMA R24, R81.reuse, R107, R24 ;  /* 0x0000006b51187223 */ /* 0x040fe20000000018 */
[----:B------:R-:W-:Y:S01]  /*ace0*/  F2FP.F16.E5M2.UNPACK_B R159, R159.H1 ;  /* 0x0000009fff9f723e */ /* 0x000fe200030004ff */
[C---:B------:R-:W-:Y:S01]  /*acf0*/  FFMA R25, R81.reuse, R106, R25 ;  /* 0x0000006a51197223 */ /* 0x040fe20000000019 */
[C---:B------:R-:W-:Y:S01]  /*ad00*/  FFMA R26, R81.reuse, R109, R26 ;  /* 0x0000006d511a7223 */ /* 0x040fe2000000001a */
[----:B------:R-:W-:Y:S01]  /*ad10*/  F2FP.F16.E5M2.UNPACK_B R160, R160.H1 ;  /* 0x000000a0ffa0723e */ /* 0x000fe200030004ff */
[C---:B------:R-:W-:Y:S01]  /*ad20*/  FFMA R27, R81.reuse, R108, R27 ;  /* 0x0000006c511b7223 */ /* 0x040fe2000000001b */
[----:B------:R-:W-:Y:S01]  /*ad30*/  F2FP.SATFINITE.E5M2.F32.PACK_AB_MERGE_C R6, R24, R23, RZ ;  /* 0x000000171806723e */ /* 0x000fe200048060ff */
[C---:B------:R-:W-:Y:S01]  /*ad40*/  FMUL R34, R78.reuse, R41 ;  /* 0x000000294e227220 */ /* 0x040fe20000400000 */
[C---:B------:R-:W-:Y:S01]  /*ad50*/  FMUL R41, R78.reuse, R48 ;  /* 0x000000304e297220 */ /* 0x040fe20000400000 */
[----:B------:R-:W-:Y:S01]  /*ad60*/  FMUL R28, R78, R35 ;  /* 0x000000234e1c7220 */ /* 0x000fe20000400000 */
[----:B------:R-:W-:Y:S01]  /*ad70*/  F2FP.F16.E5M2.UNPACK_B R161, R161.H1 ;  /* 0x000000a1ffa1723e */ /* 0x000fe200030004ff */
[--C-:B------:R-:W-:Y:S01]  /*ad80*/  HADD2.F32 R112, -RZ, R156.reuse.H0_H0 ;  /* 0x2000009cff707230 */ /* 0x100fe20000004100 */
[----:B------:R-:W-:Y:S01]  /*ad90*/  F2FP.SATFINITE.E5M2.F32.PACK_AB_MERGE_C R6, R22, R21, R6 ;  /* 0x000000151606723e */ /* 0x000fe20004806006 */
[C---:B------:R-:W-:Y:S01]  /*ada0*/  FFMA R28, R81.reuse, R111, R28 ;  /* 0x0000006f511c7223 */ /* 0x040fe2000000001c */
[C---:B------:R-:W-:Y:S01]  /*adb0*/  FFMA R29, R81.reuse, R110, R29 ;  /* 0x0000006e511d7223 */ /* 0x040fe2000000001d */
[C---:B------:R-:W-:Y:S01]  /*adc0*/  FFMA R30, R81.reuse, R113, R30 ;  /* 0x00000071511e7223 */ /* 0x040fe2000000001e */
[----:B------:R-:W-:Y:S02]  /*add0*/  HADD2.F32 R115, -RZ, R156.H1_H1 ;  /* 0x3000009cff737230 */ /* 0x000fe40000004100 */
[C---:B------:R-:W-:Y:S01]  /*ade0*/  FMUL R31, R78.reuse, R38 ;  /* 0x000000264e1f7220 */ /* 0x040fe20000400000 */
[----:B------:R-:W-:Y:S01]  /*adf0*/  F2FP.F16.E5M2.UNPACK_B R162, R162.H1 ;  /* 0x000000a2ffa2723e */ /* 0x000fe200030004ff */
[C---:B------:R-:W-:Y:S01]  /*ae00*/  FMUL R38, R78.reuse, R45 ;  /* 0x0000002d4e267220 */ /* 0x040fe20000400000 */
[C---:B------:R-:W-:Y:S01]  /*ae10*/  FMUL R45, R78.reuse, R52 ;  /* 0x000000344e2d7220 */ /* 0x040fe20000400000 */
[----:B------:R-:W-:Y:S01]  /*ae20*/  F2FP.F16.E5M2.UNPACK_B R163, R163.H1 ;  /* 0x000000a3ffa3723e */ /* 0x000fe200030004ff */
[----:B------:R-:W-:Y:S01]  /*ae30*/  FFMA R31, R81, R112, R31 ;  /* 0x00000070511f7223 */ /* 0x000fe2000000001f */
[----:B------:R-:W-:Y:S01]  /*ae40*/  FMUL R52, R78, R59 ;  /* 0x0000003b4e347220 */ /* 0x000fe20000400000 */
[----:B------:R-:W-:Y:S01]  /*ae50*/  IADD3 R76, PT, PT, R76, 0x1, RZ ;  /* 0x000000014c4c7810 */ /* 0x000fe20007ffe0ff */
[C---:B------:R-:W-:Y:S01]  /*ae60*/  FMUL R59, R78.reuse, R66 ;  /* 0x000000424e3b7220 */ /* 0x040fe20000400000 */
[----:B------:R-:W-:Y:S01]  /*ae70*/  F2FP.SATFINITE.E5M2.F32.PACK_AB_MERGE_C R66, R13, R12, R14 ;  /* 0x0000000c0d42723e */ /* 0x000fe2000480600e */
[C---:B------:R-:W-:Y:S01]  /*ae80*/  FMUL R32, R78.reuse, R39 ;  /* 0x000000274e207220 */ /* 0x040fe20000400000 */
[--C-:B------:R-:W-:Y:S02]  /*ae90*/  HADD2.F32 R116, -RZ, R157.reuse.H0_H0 ;  /* 0x2000009dff747230 */ /* 0x100fe40000004100 */
[C---:B------:R-:W-:Y:S01]  /*aea0*/  FMUL R35, R78.reuse, R42 ;  /* 0x0000002a4e237220 */ /* 0x040fe20000400000 */
[----:B------:R-:W-:Y:S02]  /*aeb0*/  HADD2.F32 R119, -RZ, R157.H1_H1 ;  /* 0x3000009dff777230 */ /* 0x000fe40000004100 */
[C---:B------:R-:W-:Y:S01]  /*aec0*/  FFMA R32, R81.reuse, R115, R32 ;  /* 0x0000007351207223 */ /* 0x040fe20000000020 */
[----:B------:R-:W-:Y:S01]  /*aed0*/  FMUL R36, R78, R43 ;  /* 0x0000002b4e247220 */ /* 0x000fe20000400000 */
[C---:B------:R-:W-:Y:S01]  /*aee0*/  FFMA R33, R81.reuse, R114, R33 ;  /* 0x0000007251217223 */ /* 0x040fe20000000021 */
[C---:B------:R-:W-:Y:S01]  /*aef0*/  FFMA R34, R81.reuse, R117, R34 ;  /* 0x0000007551227223 */ /* 0x040fe20000000022 */
[--C-:B------:R-:W-:Y:S01]  /*af00*/  HADD2.F32 R120, -RZ, R158.reuse.H0_H0 ;  /* 0x2000009eff787230 */ /* 0x100fe20000004100 */
[----:B------:R-:W-:Y:S01]  /*af10*/  F2FP.SATFINITE.E5M2.F32.PACK_AB_MERGE_C R32, R32, R31, RZ ;  /* 0x0000001f2020723e */ /* 0x000fe200048060ff */
[C---:B------:R-:W-:Y:S01]  /*af20*/  FFMA R35, R81.reuse, R116, R35 ;  /* 0x0000007451237223 */ /* 0x040fe20000000023 */
[----:B------:R-:W-:Y:S02]  /*af30*/  HADD2.F32 R123, -RZ, R158.H1_H1 ;  /* 0x3000009eff7b7230 */ /* 0x000fe40000004100 */
[----:B------:R-:W-:Y:S01]  /*af40*/  FMUL R39, R78, R46 ;  /* 0x0000002e4e277220 */ /* 0x000fe20000400000 */
[----:B------:R-:W-:Y:S01]  /*af50*/  F2FP.SATFINITE.E5M2.F32.PACK_AB_MERGE_C R32, R30, R29, R32 ;  /* 0x0000001d1e20723e */ /* 0x000fe20004806020 */
[C---:B------:R-:W-:Y:S01]  /*af60*/  FFMA R36, R81.reuse, R119, R36 ;  /* 0x0000007751247223 */ /* 0x040fe20000000024 */
[C---:B------:R-:W-:Y:S01]  /*af70*/  FMUL R40, R78.reuse, R47 ;  /* 0x0000002f4e287220 */ /* 0x040fe20000400000 */
[C---:B------:R-:W-:Y:S01]  /*af80*/  FFMA R37, R81.reuse, R118, R37 ;  /* 0x0000007651257223 */ /* 0x040fe20000000025 */
[C---:B------:R-:W-:Y:S01]  /*af90*/  FFMA R38, R81.reuse, R121, R38 ;  /* 0x0000007951267223 */ /* 0x040fe20000000026 */
[C---:B------:R-:W-:Y:S01]  /*afa0*/  FMUL R42, R78.reuse, R49 ;  /* 0x000000314e2a7220 */ /* 0x040fe20000400000 */
        /* <DEDUP_REMOVED lines=8> */
[C---:B------:R-:W-:Y:S01]  /*b030*/  FMUL R57, R78.reuse, R64 ;  /* 0x000000404e397220 */ /* 0x040fe20000400000 */
[----:B------:R-:W-:Y:S01]  /*b040*/  FFMA R42, R81, R125, R42 ;  /* 0x0000007d512a7223 */ /* 0x000fe2000000002a */
[C---:B------:R-:W-:Y:S01]  /*b050*/  FMUL R46, R78.reuse, R53 ;  /* 0x000000354e2e7220 */ /* 0x040fe20000400000 */
[--C-:B------:R-:W-:Y:S01]  /*b060*/  HADD2.F32 R128, -RZ, R160.reuse.H0_H0 ;  /* 0x200000a0ff807230 */ /* 0x100fe20000004100 */
[----:B------:R-:W-:Y:S01]  /*b070*/  F2FP.SATFINITE.E5M2.F32.PACK_AB_MERGE_C R64, R5, R4, R86 ;  /* 0x000000040540723e */ /* 0x000fe20004806056 */
[C---:B------:R-:W-:Y:S01]  /*b080*/  FMUL R51, R78.reuse, R58 ;  /* 0x0000003a4e337220 */ /* 0x040fe20000400000 */
[C---:B------:R-:W-:Y:S01]  /*b090*/  FMUL R53, R78.reuse, R60 ;  /* 0x0000003c4e357220 */ /* 0x040fe20000400000 */
[C---:B------:R-:W-:Y:S01]  /*b0a0*/  FFMA R43, R81.reuse, R124, R43 ;  /* 0x0000007c512b7223 */ /* 0x040fe2000000002b */
[----:B------:R-:W-:Y:S02]  /*b0b0*/  HADD2.F32 R131, -RZ, R160.H1_H1 ;  /* 0x300000a0ff837230 */ /* 0x000fe40000004100 */
[C---:B------:R-:W-:Y:S01]  /*b0c0*/  FMUL R47, R78.reuse, R54 ;  /* 0x000000364e2f7220 */ /* 0x040fe20000400000 */
[C---:B------:R-:W-:Y:S01]  /*b0d0*/  FMUL R58, R78.reuse, R65 ;  /* 0x000000414e3a7220 */ /* 0x040fe20000400000 */
[----:B------:R-:W-:Y:S01]  /*b0e0*/  FMUL R60, R78, R67 ;  /* 0x000000434e3c7220 */ /* 0x000fe20000400000 */
[----:B------:R-:W-:Y:S01]  /*b0f0*/  F2FP.SATFINITE.E5M2.F32.PACK_AB_MERGE_C R5, R20, R11, RZ ;  /* 0x0000000b1405723e */ /* 0x000fe200048060ff */
[----:B------:R-:W-:Y:S01]  /*b100*/  FFMA R44, R81, R127, R44 ;  /* 0x0000007f512c7223 */ /* 0x000fe2000000002c */
[C---:B------:R-:W-:Y:S01]  /*b110*/  FMUL R48, R78.reuse, R55 ;  /* 0x000000374e307220 */ /* 0x040fe20000400000 */
[----:B------:R-:W-:Y:S01]  /*b120*/  F2FP.SATFINITE.E5M2.F32.PACK_AB_MERGE_C R65, R9, R8, R138 ;  /* 0x000000080941723e */ /* 0x000fe2000480608a */
[----:B------:R-:W-:Y:S01]  /*b130*/  FFMA R45, R81, R126, R45 ;  /* 0x0000007e512d7223 */ /* 0x000fe2000000002d */
[----:B------:R-:W-:Y:S01]  /*b140*/  F2FP.SATFINITE.E5M2.F32.PACK_AB_MERGE_C R67, R17, R16, R18 ;  /* 0x000000101143723e */ /* 0x000fe20004806012 */
[----:B------:R-:W-:Y:S01]  /*b150*/  FMUL R49, R78, R56 ;  /* 0x000000384e317220 */ /* 0x000fe20000400000 */
[C---:B------:R-:W-:Y:S01]  /*b160*/  FFMA R46, R81.reuse, R129, R46 ;  /* 0x00000081512e7223 */ /* 0x040fe2000000002e */
[--C-:B------:R-:W-:Y:S02]  /*b170*/  HADD2.F32 R132, -RZ, R161.reuse.H0_H0 ;  /* 0x200000a1ff847230 */ /* 0x100fe40000004100 */
[C---:B------:R-:W-:Y:S01]  /*b180*/  FFMA R47, R81.reuse, R128, R47 ;  /* 0x00000080512f7223 */ /* 0x040fe2000000002f */
[----:B------:R1:W-:Y:S01]  /*b190*/  STS.128 [R172+UR49+0xa200], R64 ;  /* 0x00a20040ac007988 */ /* 0x0003e20008000c31 */
[----:B------:R-:W-:Y:S01]  /*b1a0*/  HADD2.F32 R135, -RZ, R161.H1_H1 ;  /* 0x300000a1ff877230 */ /* 0x000fe20000004100 */
[----:B------:R-:W-:Y:S01]  /*b1b0*/  F2FP.SATFINITE.E5M2.F32.PACK_AB_MERGE_C R5, R10, R7, R5 ;  /* 0x000000070a05723e */ /* 0x000fe20004806005 */
[C---:B------:R-:W-:Y:S01]  /*b1c0*/  FFMA R48, R81.reuse, R131, R48 ;  /* 0x0000008351307223 */ /* 0x040fe20000000030 */
[----:B------:R-:W-:Y:S01]  /*b1d0*/  F2FP.SATFINITE.E5M2.F32.PACK_AB_MERGE_C R7, R28, R27, RZ ;  /* 0x0000001b1c07723e */ /* 0x000fe200048060ff */
        /* <DEDUP_REMOVED lines=8> */
[----:B------:R-:W-:Y:S01]  /*b260*/  FMUL R56, R78, R63 ;  /* 0x0000003f4e387220 */ /* 0x000fe20000400000 */
[----:B------:R-:W-:Y:S01]  /*b270*/  F2FP.SATFINITE.E5M2.F32.PACK_AB_MERGE_C R4, R2, R0, R3 ;  /* 0x000000000204723e */ /* 0x000fe20004806003 */
[C---:B------:R-:W-:Y:S01]  /*b280*/  FFMA R53, R81.reuse, R134, R53 ;  /* 0x0000008651357223 */ /* 0x040fe20000000035 */
[----:B------:R-:W-:Y:S01]  /*b290*/  F2FP.SATFINITE.E5M2.F32.PACK_AB_MERGE_C R7, R26, R25, R7 ;  /* 0x000000191a07723e */ /* 0x000fe20004806007 */
[C---:B------:R-:W-:Y:S01]  /*b2a0*/  FFMA R54, R81.reuse, R137, R54 ;  /* 0x0000008951367223 */ /* 0x040fe20000000036 */
[--C-:B------:R-:W-:Y:S02]  /*b2b0*/  HADD2.F32 R84, -RZ, R163.reuse.H0_H0 ;  /* 0x200000a3ff547230 */ /* 0x100fe40000004100 */
[C---:B------:R-:W-:Y:S01]  /*b2c0*/  FFMA R55, R81.reuse, R136, R55 ;  /* 0x0000008851377223 */ /* 0x040fe20000000037 */
[----:B------:R-:W-:Y:S01]  /*b2d0*/  HADD2.F32 R85, -RZ, R163.H1_H1 ;  /* 0x300000a3ff557230 */ /* 0x000fe20000004100 */
[----:B------:R1:W-:Y:S01]  /*b2e0*/  STS.128 [R192+0xa010], R4 ;  /* 0x00a01004c0007388 */ /* 0x0003e20000000c00 */
[----:B------:R-:W-:Y:S01]  /*b2f0*/  F2FP.SATFINITE.E5M2.F32.PACK_AB_MERGE_C R35, R36, R35, RZ ;  /* 0x000000232423723e */ /* 0x000fe200048060ff */
[C---:B------:R-:W-:Y:S01]  /*b300*/  FFMA R56, R81.reuse, R139, R56 ;  /* 0x0000008b51387223 */ /* 0x040fe20000000038 */
[----:B------:R-:W-:Y:S01]  /*b310*/  F2FP.SATFINITE.E5M2.F32.PACK_AB_MERGE_C R39, R40, R39, RZ ;  /* 0x000000272827723e */ /* 0x000fe200048060ff */
[C---:B------:R-:W-:Y:S01]  /*b320*/  FFMA R57, R81.reuse, R82, R57 ;  /* 0x0000005251397223 */ /* 0x040fe20000000039 */
[----:B------:R-:W-:Y:S01]  /*b330*/  F2FP.SATFINITE.E5M2.F32.PACK_AB_MERGE_C R43, R44, R43, RZ ;  /* 0x0000002b2c2b723e */ /* 0x000fe200048060ff */
[C---:B------:R-:W-:Y:S01]  /*b340*/  FFMA R58, R81.reuse, R83, R58 ;  /* 0x00000053513a7223 */ /* 0x040fe2000000003a */
[C---:B------:R-:W-:Y:S01]  /*b350*/  FFMA R59, R81.reuse, R84, R59 ;  /* 0x00000054513b7223 */ /* 0x040fe2000000003b */
[----:B------:R-:W-:Y:S01]  /*b360*/  F2FP.SATFINITE.E5M2.F32.PACK_AB_MERGE_C R33, R34, R33, R35 ;  /* 0x000000212221723e */ /* 0x000fe20004806023 */
        /* <DEDUP_REMOVED lines=11> */
[----:B------:R-:W-:Y:S05]  /*b420*/  F2FP.SATFINITE.E5M2.F32.PACK_AB_MERGE_C R51, R58, R57, R59 ;  /* 0x000000393a33723e */ /* 0x000fea000480603b */
        /* <DEDUP_REMOVED lines=18> */
.L_x_135:
[----:B------:R-:W-:Y:S05]  /*b550*/  BSYNC.RECONVERGENT B0 ;  /* 0x0000000000007941 */ /* 0x000fea0003800200 */
.L_x_134:
[----:B------:R-:W-:Y:S01]  /*b560*/  BAR.SYNC.DEFER_BLOCKING 0x1, 0x80 ;  /* 0x0042000000007b1d */ /* 0x000fe20000010000 */
[----:B------:R-:W-:Y:S01]  /*b570*/  ISETP.NE.AND P2, PT, R190, RZ, PT ;  /* 0x000000ffbe00720c */ /* 0x000fe20003f45270 */
[----:B------:R-:W-:Y:S01]  /*b580*/  IMAD.IADD R20, R75, 0x1, R147 ;  /* 0x000000014b147824 */ /* 0x000fe200078e0293 */
[----:B------:R-:W-:Y:S01]  /*b590*/  ISETP.NE.AND P0, PT, R191, 0x2, PT ;  /* 0x00000002bf00780c */ /* 0x000fe20003f05270 */
[----:B------:R-:W-:Y:S01]  /*b5a0*/  IMAD.IADD R21, R77, 0x1, R170 ;  /* 0x000000014d157824 */ /* 0x000fe200078e02aa */
[----:B------:R-:W-:Y:S02]  /*b5b0*/  ISETP.NE.AND P1, PT, R76, 0x2, PT ;  /* 0x000000024c00780c */ /* 0x000fe40003f25270 */
[----:B------:R-:W-:Y:S02]  /*b5c0*/  SEL R3, RZ, 0x1, P0 ;  /* 0x00000001ff037807 */ /* 0x000fe40000000000 */
[----:B------:R-:W-:Y:S02]  /*b5d0*/  SEL R0, RZ, 0x1, P1 ;  /* 0x00000001ff007807 */ /* 0x000fe40000800000 */
[----:B------:R-:W-:Y:S02]  /*b5e0*/  LOP3.LUT R182, R182, R3, RZ, 0x3c, !PT ;  /* 0x00000003b6b67212 */ /* 0x000fe400078e3cff */
[----:B------:R-:W-:Y:S02]  /*b5f0*/  LOP3.LUT R183, R183, R0, RZ, 0x3c, !PT ;  /* 0x00000000b7b77212 */ /* 0x000fe400078e3cff */
[----:B------:R-:W-:Y:S02]  /*b600*/  @P2 R2UR UR36, R179 ;  /* 0x00000000b32422ca */ /* 0x000fe400000e0000 */
[----:B------:R-:W-:Y:S02]  /*b610*/  SEL R191, R191, RZ, P0 ;  /* 0x000000ffbfbf7207 */ /* 0x000fe40000000000 */
[----:B------:R-:W-:Y:S01]  /*b620*/  SEL R76, R76, RZ, P1 ;  /* 0x000000ff4c4c7207 */ /* 0x000fe20000800000 */
[----:B------:R-:W-:Y:S10]  /*b630*/  @P2 BRA `(.L_x_136) ;  /* 0xffffff9800d82947 */ /* 0x000ff4000383ffff */
[----:B------:R-:W-:Y:S05]  /*b640*/  EXIT ;  /* 0x000000000000794d */ /* 0x000fea0003800000 */
.L_x_20:
[----:B--2---:R2:W1:Y:S02]  /*b650*/  SYNCS.PHASECHK.TRANS64.TRYWAIT P0, [R3+URZ+0x180], R2 ;  /* 0x00018002030075a7 */ /* 0x00446400080011ff */
[----:B-1----:R-:W-:Y:S05]  /*b660*/  @!P0 NANOSLEEP.SYNCS 0x989680 ;  /* 0x009896800000895d */ /* 0x002fea0003900000 */
[----:B------:R-:W1:Y:S02]  /*b670*/  @!P0 SYNCS.PHASECHK.TRANS64 P0, [R3+URZ+0x180], R2 ;  /* 0x00018002030085a7 */ /* 0x000e6400080010ff */
[----:B-1----:R-:W-:Y:S05]  /*b680*/  @!P0 BRA `(.L_x_20) ;  /* 0xfffffffc00f08947 */ /* 0x002fea000383ffff */
[----:B------:R-:W-:Y:S05]  /*b690*/  BRA `(.L_x_137) ;  /* 0xffffff60001c7947 */ /* 0x000fea000383ffff */
.L_x_23:
[----:B-1----:R-:W-:-:S07]  /*b6a0*/  MOV R2, UR33 ;  /* 0x0000002100027c02 */ /* 0x002fce0008000f00 */
.L_x_138:
[----:B-1----:R1:W2:Y:S02]  /*b6b0*/  SYNCS.PHASECHK.TRANS64.TRYWAIT P0, [R2+URZ+0x70], R5 ;  /* 0x00007005020075a7 */ /* 0x0022a400080011ff */
[----:B--2---:R-:W-:Y:S05]  /*b6c0*/  @!P0 NANOSLEEP.SYNCS 0x989680 ;  /* 0x009896800000895d */ /* 0x004fea0003900000 */
[----:B------:R-:W2:Y:S02]  /*b6d0*/  @!P0 SYNCS.PHASECHK.TRANS64 P0, [R2+URZ+0x70], R5 ;  /* 0x00007005020085a7 */ /* 0x000ea400080010ff */
[----:B--2---:R-:W-:Y:S05]  /*b6e0*/  @!P0 BRA `(.L_x_138) ;  /* 0xfffffffc00f08947 */ /* 0x004fea000383ffff */
[----:B------:R-:W-:Y:S05]  /*b6f0*/  BRA `(.L_x_22) ;  /* 0xffffff6000707947 */ /* 0x000fea000383ffff */
.L_x_29:
[----:B-1----:R-:W-:-:S07]  /*b700*/  MOV R2, UR25 ;  /* 0x0000001900027c02 */ /* 0x002fce0008000f00 */
.L_x_139:
[----:B-1----:R1:W2:Y:S02]  /*b710*/  SYNCS.PHASECHK.TRANS64.TRYWAIT P0, [R2+URZ+0x70], R5 ;  /* 0x00007005020075a7 */ /* 0x0022a400080011ff */
[----:B--2---:R-:W-:Y:S05]  /*b720*/  @!P0 NANOSLEEP.SYNCS 0x989680 ;  /* 0x009896800000895d */ /* 0x004fea0003900000 */
[----:B------:R-:W2:Y:S02]  /*b730*/  @!P0 SYNCS.PHASECHK.TRANS64 P0, [R2+URZ+0x70], R5 ;  /* 0x00007005020085a7 */ /* 0x000ea400080010ff */
[----:B--2---:R-:W-:Y:S05]  /*b740*/  @!P0 BRA `(.L_x_139) ;  /* 0xfffffffc00f08947 */ /* 0x004fea000383ffff */
[----:B------:R-:W-:Y:S05]  /*b750*/  BRA `(.L_x_28) ;  /* 0xffffff6400307947 */ /* 0x000fea000383ffff */
.L_x_33:
[----:B-1----:R1:W2:Y:S02]  /*b760*/  SYNCS.PHASECHK.TRANS64.TRYWAIT P0, [R2+URZ+0x130], R3 ;  /* 0x00013003020075a7 */ /* 0x0022a400080011ff */
[----:B--2---:R-:W-:Y:S05]  /*b770*/  @!P0 NANOSLEEP.SYNCS 0x989680 ;  /* 0x009896800000895d */ /* 0x004fea0003900000 */
[----:B------:R-:W2:Y:S02]  /*b780*/  @!P0 SYNCS.PHASECHK.TRANS64 P0, [R2+URZ+0x130], R3 ;  /* 0x00013003020085a7 */ /* 0x000ea400080010ff */
[----:B--2---:R-:W-:Y:S05]  /*b790*/  @!P0 BRA `(.L_x_33) ;  /* 0xfffffffc00f08947 */ /* 0x004fea000383ffff */
[----:B------:R-:W-:Y:S05]  /*b7a0*/  BRA `(.L_x_140) ;  /* 0xffffff6400d47947 */ /* 0x000fea000383ffff */
.L_x_37:
[----:B----4-:R-:W-:-:S07]  /*b7b0*/  MOV R0, UR5 ;  /* 0x0000000500007c02 */ /* 0x010fce0008000f00 */
.L_x_141:
[----:B-1----:R1:W2:Y:S02]  /*b7c0*/  SYNCS.PHASECHK.TRANS64.TRYWAIT P0, [R0+URZ], R3 ;  /* 0x00000003000075a7 */ /* 0x0022a400080011ff */
[----:B--2---:R-:W-:Y:S05]  /*b7d0*/  @!P0 NANOSLEEP.SYNCS 0x989680 ;  /* 0x009896800000895d */ /* 0x004fea0003900000 */
[----:B------:R-:W2:Y:S02]  /*b7e0*/  @!P0 SYNCS.PHASECHK.TRANS64 P0, [R0+URZ], R3 ;  /* 0x00000003000085a7 */ /* 0x000ea400080010ff */
[----:B--2---:R-:W-:Y:S05]  /*b7f0*/  @!P0 BRA `(.L_x_141) ;  /* 0xfffffffc00f08947 */ /* 0x004fea000383ffff */
[----:B------:R-:W-:Y:S05]  /*b800*/  BRA `(.L_x_142) ;  /* 0xffffff6c00447947 */ /* 0x000fea000383ffff */
.L_x_38:
[----:B----4-:R-:W-:-:S07]  /*b810*/  MOV R0, UR5 ;  /* 0x0000000500007c02 */ /* 0x010fce0008000f00 */
.L_x_143:
[----:B-1----:R1:W2:Y:S02]  /*b820*/  SYNCS.PHASECHK.TRANS64.TRYWAIT P0, [R0+URZ], R3 ;  /* 0x00000003000075a7 */ /* 0x0022a400080011ff */
[----:B--2---:R-:W-:Y:S05]  /*b830*/  @!P0 NANOSLEEP.SYNCS 0x989680 ;  /* 0x009896800000895d */ /* 0x004fea0003900000 */
[----:B------:R-:W2:Y:S02]  /*b840*/  @!P0 SYNCS.PHASECHK.TRANS64 P0, [R0+URZ], R3 ;  /* 0x00000003000085a7 */ /* 0x000ea400080010ff */
[----:B--2---:R-:W-:Y:S05]  /*b850*/  @!P0 BRA `(.L_x_143) ;  /* 0xfffffffc00f08947 */ /* 0x004fea000383ffff */
[----:B------:R-:W-:Y:S05]  /*b860*/  BRA `(.L_x_144) ;  /* 0xffffff6c00507947 */ /* 0x000fea000383ffff */
.L_x_39:
[----:B----4-:R-:W-:-:S07]  /*b870*/  MOV R0, UR5 ;  /* 0x0000000500007c02 */ /* 0x010fce0008000f00 */
.L_x_145:
[----:B-1----:R1:W2:Y:S02]  /*b880*/  SYNCS.PHASECHK.TRANS64.TRYWAIT P0, [R0+URZ], R3 ;  /* 0x00000003000075a7 */ /* 0x0022a400080011ff */
[----:B--2---:R-:W-:Y:S05]  /*b890*/  @!P0 NANOSLEEP.SYNCS 0x989680 ;  /* 0x009896800000895d */ /* 0x004fea0003900000 */
[----:B------:R-:W2:Y:S02]  /*b8a0*/  @!P0 SYNCS.PHASECHK.TRANS64 P0, [R0+URZ], R3 ;  /* 0x00000003000085a7 */ /* 0x000ea400080010ff */
[----:B--2---:R-:W-:Y:S05]  /*b8b0*/  @!P0 BRA `(.L_x_145) ;  /* 0xfffffffc00f08947 */ /* 0x004fea000383ffff */
[----:B------:R-:W-:Y:S05]  /*b8c0*/  BRA `(.L_x_146) ;  /* 0xffffff6c005c7947 */ /* 0x000fea000383ffff */
.L_x_40:
[----:B----4-:R-:W-:-:S07]  /*b8d0*/  MOV R0, UR5 ;  /* 0x0000000500007c02 */ /* 0x010fce0008000f00 */
.L_x_147:
[----:B-1----:R1:W2:Y:S02]  /*b8e0*/  SYNCS.PHASECHK.TRANS64.TRYWAIT P0, [R0+URZ], R3 ;  /* 0x00000003000075a7 */ /* 0x0022a400080011ff */
[----:B--2---:R-:W-:Y:S05]  /*b8f0*/  @!P0 NANOSLEEP.SYNCS 0x989680 ;  /* 0x009896800000895d */ /* 0x004fea0003900000 */
[----:B------:R-:W2:Y:S02]  /*b900*/  @!P0 SYNCS.PHASECHK.TRANS64 P0, [R0+URZ], R3 ;  /* 0x00000003000085a7 */ /* 0x000ea400080010ff */
[----:B--2---:R-:W-:Y:S05]  /*b910*/  @!P0 BRA `(.L_x_147) ;  /* 0xfffffffc00f08947 */ /* 0x004fea000383ffff */
[----:B------:R-:W-:Y:S05]  /*b920*/  BRA `(.L_x_148) ;  /* 0xffffff6c00687947 */ /* 0x000fea000383ffff */
.L_x_41:
[----:B----4-:R-:W-:-:S07]  /*b930*/  MOV R0, UR5 ;  /* 0x0000000500007c02 */ /* 0x010fce0008000f00 */
.L_x_149:
[----:B-1----:R1:W2:Y:S02]  /*b940*/  SYNCS.PHASECHK.TRANS64.TRYWAIT P0, [R0+URZ], R3 ;  /* 0x00000003000075a7 */ /* 0x0022a400080011ff */
[----:B--2---:R-:W-:Y:S05]  /*b950*/  @!P0 NANOSLEEP.SYNCS 0x989680 ;  /* 0x009896800000895d */ /* 0x004fea0003900000 */
[----:B------:R-:W2:Y:S02]  /*b960*/  @!P0 SYNCS.PHASECHK.TRANS64 P0, [R0+URZ], R3 ;  /* 0x00000003000085a7 */ /* 0x000ea400080010ff */
[----:B--2---:R-:W-:Y:S05]  /*b970*/  @!P0 BRA `(.L_x_149) ;  /* 0xfffffffc00f08947 */ /* 0x004fea000383ffff */
[----:B------:R-:W-:Y:S05]  /*b980*/  BRA `(.L_x_150) ;  /* 0xffffff6c00747947 */ /* 0x000fea000383ffff */
.L_x_42:
[----:B----4-:R-:W-:-:S07]  /*b990*/  MOV R0, UR5 ;  /* 0x0000000500007c02 */ /* 0x010fce0008000f00 */
.L_x_151:
[----:B-1----:R1:W2:Y:S02]  /*b9a0*/  SYNCS.PHASECHK.TRANS64.TRYWAIT P0, [R0+URZ], R3 ;  /* 0x00000003000075a7 */ /* 0x0022a400080011ff */
[----:B--2---:R-:W-:Y:S05]  /*b9b0*/  @!P0 NANOSLEEP.SYNCS 0x989680 ;  /* 0x009896800000895d */ /* 0x004fea0003900000 */
[----:B------:R-:W2:Y:S02]  /*b9c0*/  @!P0 SYNCS.PHASECHK.TRANS64 P0, [R0+URZ], R3 ;  /* 0x00000003000085a7 */ /* 0x000ea400080010ff */
[----:B--2---:R-:W-:Y:S05]  /*b9d0*/  @!P0 BRA `(.L_x_151) ;  /* 0xfffffffc00f08947 */ /* 0x004fea000383ffff */
[----:B------:R-:W-:Y:S05]  /*b9e0*/  BRA `(.L_x_152) ;  /* 0xffffff6c00807947 */ /* 0x000fea000383ffff */
.L_x_43:
[----:B----4-:R-:W-:-:S07]  /*b9f0*/  MOV R0, UR5 ;  /* 0x0000000500007c02 */ /* 0x010fce0008000f00 */
.L_x_153:
[----:B-1----:R1:W2:Y:S02]  /*ba00*/  SYNCS.PHASECHK.TRANS64.TRYWAIT P0, [R0+URZ], R3 ;  /* 0x00000003000075a7 */ /* 0x0022a400080011ff */
[----:B--2---:R-:W-:Y:S05]  /*ba10*/  @!P0 NANOSLEEP.SYNCS 0x989680 ;  /* 0x009896800000895d */ /* 0x004fea0003900000 */
[----:B------:R-:W2:Y:S02]  /*ba20*/  @!P0 SYNCS.PHASECHK.TRANS64 P0, [R0+URZ], R3 ;  /* 0x00000003000085a7 */ /* 0x000ea400080010ff */
[----:B--2---:R-:W-:Y:S05]  /*ba30*/  @!P0 BRA `(.L_x_153) ;  /* 0xfffffffc00f08947 */ /* 0x004fea000383ffff */
[----:B------:R-:W-:Y:S05]  /*ba40*/  BRA `(.L_x_154) ;  /* 0xffffff6c008c7947 */ /* 0x000fea000383ffff */
.L_x_44:
[----:B----4-:R-:W-:-:S07]  /*ba50*/  MOV R0, UR5 ;  /* 0x0000000500007c02 */ /* 0x010fce0008000f00 */
.L_x_155:
[----:B-1----:R1:W2:Y:S02]  /*ba60*/  SYNCS.PHASECHK.TRANS64.TRYWAIT P0, [R0+URZ], R3 ;  /* 0x00000003000075a7 */ /* 0x0022a400080011ff */
[----:B--2---:R-:W-:Y:S05]  /*ba70*/  @!P0 NANOSLEEP.SYNCS 0x989680 ;  /* 0x009896800000895d */ /* 0x004fea0003900000 */
[----:B------:R-:W2:Y:S02]  /*ba80*/  @!P0 SYNCS.PHASECHK.TRANS64 P0, [R0+URZ], R3 ;  /* 0x00000003000085a7 */ /* 0x000ea400080010ff */
[----:B--2---:R-:W-:Y:S05]  /*ba90*/  @!P0 BRA `(.L_x_155) ;  /* 0xfffffffc00f08947 */ /* 0x004fea000383ffff */
[----:B------:R-:W-:Y:S05]  /*baa0*/  BRA `(.L_x_156) ;  /* 0xffffff6c00987947 */ /* 0x000fea000383ffff */
.L_x_45:
[----:B----4-:R-:W-:-:S07]  /*bab0*/  MOV R0, UR5 ;  /* 0x0000000500007c02 */ /* 0x010fce0008000f00 */
.L_x_157:
[----:B-1----:R1:W2:Y:S02]  /*bac0*/  SYNCS.PHASECHK.TRANS64.TRYWAIT P0, [R0+URZ], R3 ;  /* 0x00000003000075a7 */ /* 0x0022a400080011ff */
[----:B--2---:R-:W-:Y:S05]  /*bad0*/  @!P0 NANOSLEEP.SYNCS 0x989680 ;  /* 0x009896800000895d */ /* 0x004fea0003900000 */
[----:B------:R-:W2:Y:S02]  /*bae0*/  @!P0 SYNCS.PHASECHK.TRANS64 P0, [R0+URZ], R3 ;  /* 0x00000003000085a7 */ /* 0x000ea400080010ff */
[----:B--2---:R-:W-:Y:S05]  /*baf0*/  @!P0 BRA `(.L_x_157) ;  /* 0xfffffffc00f08947 */ /* 0x004fea000383ffff */
[----:B------:R-:W-:Y:S05]  /*bb00*/  BRA `(.L_x_158) ;  /* 0xffffff6c00a47947 */ /* 0x000fea000383ffff */
.L_x_46:
[----:B----4-:R-:W-:-:S07]  /*bb10*/  MOV R0, UR5 ;  /* 0x0000000500007c02 */ /* 0x010fce0008000f00 */
.L_x_159:
[----:B-1----:R1:W2:Y:S02]  /*bb20*/  SYNCS.PHASECHK.TRANS64.TRYWAIT P0, [R0+URZ], R3 ;  /* 0x00000003000075a7 */ /* 0x0022a400080011ff */
[----:B--2---:R-:W-:Y:S05]  /*bb30*/  @!P0 NANOSLEEP.SYNCS 0x989680 ;  /* 0x009896800000895d */ /* 0x004fea0003900000 */
[----:B------:R-:W2:Y:S02]  /*bb40*/  @!P0 SYNCS.PHASECHK.TRANS64 P0, [R0+URZ], R3 ;  /* 0x00000003000085a7 */ /* 0x000ea400080010ff */
[----:B--2---:R-:W-:Y:S05]  /*bb50*/  @!P0 BRA `(.L_x_159) ;  /* 0xfffffffc00f08947 */ /* 0x004fea000383ffff */
[----:B------:R-:W-:Y:S05]  /*bb60*/  BRA `(.L_x_160) ;  /* 0xffffff6c00b07947 */ /* 0x000fea000383ffff */
.L_x_47:
[----:B----4-:R-:W-:-:S07]  /*bb70*/  MOV R0, UR5 ;  /* 0x0000000500007c02 */ /* 0x010fce0008000f00 */
.L_x_161:
[----:B-1----:R1:W2:Y:S02]  /*bb80*/  SYNCS.PHASECHK.TRANS64.TRYWAIT P0, [R0+URZ], R3 ;  /* 0x00000003000075a7 */ /* 0x0022a400080011ff */
[----:B--2---:R-:W-:Y:S05]  /*bb90*/  @!P0 NANOSLEEP.SYNCS 0x989680 ;  /* 0x009896800000895d */ /* 0x004fea0003900000 */
[----:B------:R-:W2:Y:S02]  /*bba0*/  @!P0 SYNCS.PHASECHK.TRANS64 P0, [R0+URZ], R3 ;  /* 0x00000003000085a7 */ /* 0x000ea400080010ff */
[----:B--2---:R-:W-:Y:S05]  /*bbb0*/  @!P0 BRA `(.L_x_161) ;  /* 0xfffffffc00f08947 */ /* 0x004fea000383ffff */
[----:B------:R-:W-:Y:S05]  /*bbc0*/  BRA `(.L_x_162) ;  /* 0xffffff6c00bc7947 */ /* 0x000fea000383ffff */
.L_x_48:
[----:B----4-:R-:W-:-:S07]  /*bbd0*/  MOV R0, UR5 ;  /* 0x0000000500007c02 */ /* 0x010fce0008000f00 */
.L_x_163:
[----:B-1----:R1:W2:Y:S02]  /*bbe0*/  SYNCS.PHASECHK.TRANS64.TRYWAIT P0, [R0+URZ], R3 ;  /* 0x00000003000075a7 */ /* 0x0022a400080011ff */
[----:B--2---:R-:W-:Y:S05]  /*bbf0*/  @!P0 NANOSLEEP.SYNCS 0x989680 ;  /* 0x009896800000895d */ /* 0x004fea0003900000 */
[----:B------:R-:W2:Y:S02]  /*bc00*/  @!P0 SYNCS.PHASECHK.TRANS64 P0, [R0+URZ], R3 ;  /* 0x00000003000085a7 */ /* 0x000ea400080010ff */
[----:B--2---:R-:W-:Y:S05]  /*bc10*/  @!P0 BRA `(.L_x_163) ;  /* 0xfffffffc00f08947 */ /* 0x004fea000383ffff */
[----:B------:R-:W-:Y:S05]  /*bc20*/  BRA `(.L_x_164) ;  /* 0xffffff6c00c87947 */ /* 0x000fea000383ffff */
.L_x_49:
[----:B----4-:R-:W-:-:S07]  /*bc30*/  MOV R0, UR5 ;  /* 0x0000000500007c02 */ /* 0x010fce0008000f00 */
.L_x_165:
[----:B-1----:R1:W2:Y:S02]  /*bc40*/  SYNCS.PHASECHK.TRANS64.TRYWAIT P0, [R0+URZ], R3 ;  /* 0x00000003000075a7 */ /* 0x0022a400080011ff */
[----:B--2---:R-:W-:Y:S05]  /*bc50*/  @!P0 NANOSLEEP.SYNCS 0x989680 ;  /* 0x009896800000895d */ /* 0x004fea0003900000 */
[----:B------:R-:W2:Y:S02]  /*bc60*/  @!P0 SYNCS.PHASECHK.TRANS64 P0, [R0+URZ], R3 ;  /* 0x00000003000085a7 */ /* 0x000ea400080010ff */
[----:B--2---:R-:W-:Y:S05]  /*bc70*/  @!P0 BRA `(.L_x_165) ;  /* 0xfffffffc00f08947 */ /* 0x004fea000383ffff */
[----:B------:R-:W-:Y:S05]  /*bc80*/  BRA `(.L_x_166) ;  /* 0xffffff6c00d47947 */ /* 0x000fea000383ffff */
.L_x_52:
[----:B-1----:R1:W2:Y:S02]  /*bc90*/  SYNCS.PHASECHK.TRANS64.TRYWAIT P0, [R0+URZ+0x170], R5 ;  /* 0x00017005000075a7 */ /* 0x0022a400080011ff */
[----:B--2---:R-:W-:Y:S05]  /*bca0*/  @!P0 NANOSLEEP.SYNCS 0x989680 ;  /* 0x009896800000895d */ /* 0x004fea0003900000 */
[----:B------:R-:W2:Y:S02]  /*bcb0*/  @!P0 SYNCS.PHASECHK.TRANS64 P0, [R0+URZ+0x170], R5 ;  /* 0x00017005000085a7 */ /* 0x000ea400080010ff */
[----:B--2---:R-:W-:Y:S05]  /*bcc0*/  @!P0 BRA `(.L_x_52) ;  /* 0xfffffffc00f08947 */ /* 0x004fea000383ffff */
[----:B------:R-:W-:Y:S05]  /*bcd0*/  BRA `(.L_x_167) ;  /* 0xffffff7000307947 */ /* 0x000fea000383ffff */
.L_x_53:
[----:B------:R-:W-:-:S07]  /*bce0*/  MOV R0, UR5 ;  /* 0x0000000500007c02 */ /* 0x000fce0008000f00 */
.L_x_168:
[----:B-1----:R1:W2:Y:S02]  /*bcf0*/  SYNCS.PHASECHK.TRANS64.TRYWAIT P0, [R0+URZ+0x140], R5 ;  /* 0x00014005000075a7 */ /* 0x0022a400080011ff */
[----:B--2---:R-:W-:Y:S05]  /*bd00*/  @!P0 NANOSLEEP.SYNCS 0x989680 ;  /* 0x009896800000895d */ /* 0x004fea0003900000 */
[----:B------:R-:W2:Y:S02]  /*bd10*/  @!P0 SYNCS.PHASECHK.TRANS64 P0, [R0+URZ+0x140], R5 ;  /* 0x00014005000085a7 */ /* 0x000ea400080010ff */
[----:B--2---:R-:W-:Y:S05]  /*bd20*/  @!P0 BRA `(.L_x_168) ;  /* 0xfffffffc00f08947 */ /* 0x004fea000383ffff */
[----:B------:R-:W-:Y:S05]  /*bd30*/  BRA `(.L_x_169) ;  /* 0xffffff7000407947 */ /* 0x000fea000383ffff */
.L_x_54:
[----:B-1----:R1:W2:Y:S02]  /*bd40*/  SYNCS.PHASECHK.TRANS64.TRYWAIT P1, [R0+URZ+0x130], R5 ;  /* 0x00013005000075a7 */ /* 0x0022a400080211ff */
[----:B--2---:R-:W-:Y:S05]  /*bd50*/  @!P1 NANOSLEEP.SYNCS 0x989680 ;  /* 0x009896800000995d */ /* 0x004fea0003900000 */
[----:B------:R-:W2:Y:S02]  /*bd60*/  @!P1 SYNCS.PHASECHK.TRANS64 P1, [R0+URZ+0x130], R5 ;  /* 0x00013005000095a7 */ /* 0x000ea400080210ff */
[----:B--2---:R-:W-:Y:S05]  /*bd70*/  @!P1 BRA `(.L_x_54) ;  /* 0xfffffffc00f09947 */ /* 0x004fea000383ffff */
[----:B------:R-:W-:Y:S05]  /*bd80*/  BRA `(.L_x_170) ;  /* 0xffffff7000707947 */ /* 0x000fea000383ffff */
.L_x_57:
[----:B------:R-:W-:-:S07]  /*bd90*/  MOV R0, UR5 ;  /* 0x0000000500007c02 */ /* 0x000fce0008000f00 */
.L_x_171:
[----:B-1----:R1:W2:Y:S02]  /*bda0*/  SYNCS.PHASECHK.TRANS64.TRYWAIT P0, [R0+URZ+0x140], R3 ;  /* 0x00014003000075a7 */ /* 0x0022a400080011ff */
[----:B--2---:R-:W-:Y:S05]  /*bdb0*/  @!P0 NANOSLEEP.SYNCS 0x989680 ;  /* 0x009896800000895d */ /* 0x004fea0003900000 */
[----:B------:R-:W2:Y:S02]  /*bdc0*/  @!P0 SYNCS.PHASECHK.TRANS64 P0, [R0+URZ+0x140], R3 ;  /* 0x00014003000085a7 */ /* 0x000ea400080010ff */
[----:B--2---:R-:W-:Y:S05]  /*bdd0*/  @!P0 BRA `(.L_x_171) ;  /* 0xfffffffc00f08947 */ /* 0x004fea000383ffff */
[----:B------:R-:W-:Y:S05]  /*bde0*/  BRA `(.L_x_56) ;  /* 0xffffff7000c47947 */ /* 0x000fea000383ffff */
.L_x_64:
[----:B-1----:R1:W2:Y:S02]  /*bdf0*/  SYNCS.PHASECHK.TRANS64.TRYWAIT P1, [R0+URZ+0x130], R5 ;  /* 0x00013005000075a7 */ /* 0x0022a400080211ff */
[----:B--2---:R-:W-:Y:S05]  /*be00*/  @!P1 NANOSLEEP.SYNCS 0x989680 ;  /* 0x009896800000995d */ /* 0x004fea0003900000 */
[----:B------:R-:W2:Y:S02]  /*be10*/  @!P1 SYNCS.PHASECHK.TRANS64 P1, [R0+URZ+0x130], R5 ;  /* 0x00013005000095a7 */ /* 0x000ea400080210ff */
[----:B--2---:R-:W-:Y:S05]  /*be20*/  @!P1 BRA `(.L_x_64) ;  /* 0xfffffffc00f09947 */ /* 0x004fea000383ffff */
[----:B------:R-:W-:Y:S05]  /*be30*/  BRA `(.L_x_172) ;  /* 0xffffff78001c7947 */ /* 0x000fea000383ffff */
.L_x_65:
[----:B------:R-:W-:-:S07]  /*be40*/  MOV R3, UR9 ;  /* 0x0000000900037c02 */ /* 0x000fce0008000f00 */
.L_x_173:
[----:B-1----:R1:W2:Y:S02]  /*be50*/  SYNCS.PHASECHK.TRANS64.TRYWAIT P0, [R3+URZ+0x160], R0 ;  /* 0x00016000030075a7 */ /* 0x0022a400080011ff */
[----:B--2---:R-:W-:Y:S05]  /*be60*/  @!P0 NANOSLEEP.SYNCS 0x989680 ;  /* 0x009896800000895d */ /* 0x004fea0003900000 */
[----:B------:R-:W2:Y:S02]  /*be70*/  @!P0 SYNCS.PHASECHK.TRANS64 P0, [R3+URZ+0x160], R0 ;  /* 0x00016000030085a7 */ /* 0x000ea400080010ff */
[----:B--2---:R-:W-:Y:S05]  /*be80*/  @!P0 BRA `(.L_x_173) ;  /* 0xfffffffc00f08947 */ /* 0x004fea000383ffff */
[----:B------:R-:W-:Y:S05]  /*be90*/  BRA `(.L_x_174) ;  /* 0xffffff7800507947 */ /* 0x000fea000383ffff */
.L_x_68:
[----:B------:R-:W-:Y:S07]  /*bea0*/  MOV R0, UR7 ;  /* 0x0000000700007c02 */ /* 0x000fee0008000f00 */
.L_x_175:
[----:B-1----:R1:W2:Y:S02]  /*beb0*/  SYNCS.PHASECHK.TRANS64.TRYWAIT P0, [R0+URZ], R3 ;  /* 0x00000003000075a7 */ /* 0x0022a400080011ff */
[----:B--2---:R-:W-:Y:S05]  /*bec0*/  @!P0 NANOSLEEP.SYNCS 0x989680 ;  /* 0x009896800000895d */ /* 0x004fea0003900000 */
[----:B------:R-:W2:Y:S02]  /*bed0*/  @!P0 SYNCS.PHASECHK.TRANS64 P0, [R0+URZ], R3 ;  /* 0x00000003000085a7 */ /* 0x000ea400080010ff */
[----:B--2---:R-:W-:Y:S05]  /*bee0*/  @!P0 BRA `(.L_x_175) ;  /* 0xfffffffc00f08947 */ /* 0x004fea000383ffff */
[----:B------:R-:W-:Y:S05]  /*bef0*/  BRA `(.L_x_67) ;  /* 0xffffff7800707947 */ /* 0x000fea000383ffff */
.L_x_71:
[----:B------:R-:W-:-:S07]  /*bf00*/  MOV R0, UR5 ;  /* 0x0000000500007c02 */ /* 0x000fce0008000f00 */
.L_x_176:
[----:B--2---:R2:W3:Y:S02]  /*bf10*/  SYNCS.PHASECHK.TRANS64.TRYWAIT P0, [R0+URZ], R3 ;  /* 0x00000003000075a7 */ /* 0x0044e400080011ff */
[----:B---3--:R-:W-:Y:S05]  /*bf20*/  @!P0 NANOSLEEP.SYNCS 0x989680 ;  /* 0x009896800000895d */ /* 0x008fea0003900000 */
[----:B------:R-:W3:Y:S02]  /*bf30*/  @!P0 SYNCS.PHASECHK.TRANS64 P0, [R0+URZ], R3 ;  /* 0x00000003000085a7 */ /* 0x000ee400080010ff */
[----:B---3--:R-:W-:Y:S05]  /*bf40*/  @!P0 BRA `(.L_x_176) ;  /* 0xfffffffc00f08947 */ /* 0x008fea000383ffff */
[----:B------:R-:W-:Y:S05]  /*bf50*/  BRA `(.L_x_177) ;  /* 0xffffff7c00107947 */ /* 0x000fea000383ffff */
.L_x_72:
[----:B------:R-:W-:-:S07]  /*bf60*/  MOV R0, UR7 ;  /* 0x0000000700007c02 */ /* 0x000fce0008000f00 */
.L_x_178:
[----:B--2---:R2:W3:Y:S02]  /*bf70*/  SYNCS.PHASECHK.TRANS64.TRYWAIT P0, [R0+URZ], R3 ;  /* 0x00000003000075a7 */ /* 0x0044e400080011ff */
[----:B---3--:R-:W-:Y:S05]  /*bf80*/  @!P0 NANOSLEEP.SYNCS 0x989680 ;  /* 0x009896800000895d */ /* 0x008fea0003900000 */
[----:B------:R-:W3:Y:S02]  /*bf90*/  @!P0 SYNCS.PHASECHK.TRANS64 P0, [R0+URZ], R3 ;  /* 0x00000003000085a7 */ /* 0x000ee400080010ff */
[----:B---3--:R-:W-:Y:S05]  /*bfa0*/  @!P0 BRA `(.L_x_178) ;  /* 0xfffffffc00f08947 */ /* 0x008fea000383ffff */
[----:B------:R-:W-:Y:S05]  /*bfb0*/  BRA `(.L_x_179) ;  /* 0xffffff7c001c7947 */ /* 0x000fea000383ffff */
.L_x_77:
[----:B--2---:R2:W3:Y:S02]  /*bfc0*/  SYNCS.PHASECHK.TRANS64.TRYWAIT P0, [R0+URZ+0x130], R3 ;  /* 0x00013003000075a7 */ /* 0x0044e400080011ff */
[----:B---3--:R-:W-:Y:S05]  /*bfd0*/  @!P0 NANOSLEEP.SYNCS 0x989680 ;  /* 0x009896800000895d */ /* 0x008fea0003900000 */
[----:B------:R-:W3:Y:S02]  /*bfe0*/  @!P0 SYNCS.PHASECHK.TRANS64 P0, [R0+URZ+0x130], R3 ;  /* 0x00013003000085a7 */ /* 0x000ee400080010ff */
[----:B---3--:R-:W-:Y:S05]  /*bff0*/  @!P0 BRA `(.L_x_77) ;  /* 0xfffffffc00f08947 */ /* 0x008fea000383ffff */
[----:B------:R-:W-:Y:S05]  /*c000*/  BRA `(.L_x_180) ;  /* 0xffffff8000287947 */ /* 0x000fea000383ffff */
.L_x_80:
[----:B------:R-:W-:Y:S07]  /*c010*/  MOV R0, UR7 ;  /* 0x0000000700007c02 */ /* 0x000fee0008000f00 */
.L_x_181:
[----:B--2---:R2:W3:Y:S02]  /*c020*/  SYNCS.PHASECHK.TRANS64.TRYWAIT P0, [R0+URZ+0x128], R3 ;  /* 0x00012803000075a7 */ /* 0x0044e400080011ff */
[----:B---3--:R-:W-:Y:S05]  /*c030*/  @!P0 NANOSLEEP.SYNCS 0x989680 ;  /* 0x009896800000895d */ /* 0x008fea0003900000 */
[----:B------:R-:W3:Y:S02]  /*c040*/  @!P0 SYNCS.PHASECHK.TRANS64 P0, [R0+URZ+0x128], R3 ;  /* 0x00012803000085a7 */ /* 0x000ee400080010ff */
[----:B---3--:R-:W-:Y:S05]  /*c050*/  @!P0 BRA `(.L_x_181) ;  /* 0xfffffffc00f08947 */ /* 0x008fea000383ffff */
[----:B------:R-:W-:Y:S05]  /*c060*/  BRA `(.L_x_79) ;  /* 0xffffff8400087947 */ /* 0x000fea000383ffff */
.L_x_83:
[----:B------:R-:W-:Y:S07]  /*c070*/  MOV R3, UR7 ;  /* 0x0000000700037c02 */ /* 0x000fee0008000f00 */
.L_x_182:
[----:B-1----:R1:W2:Y:S02]  /*c080*/  SYNCS.PHASECHK.TRANS64.TRYWAIT P0, [R3+URZ+0x100], R12 ;  /* 0x0001000c030075a7 */ /* 0x0022a400080011ff */
[----:B--2---:R-:W-:Y:S05]  /*c090*/  @!P0 NANOSLEEP.SYNCS 0x989680 ;  /* 0x009896800000895d */ /* 0x004fea0003900000 */
[----:B------:R-:W2:Y:S02]  /*c0a0*/  @!P0 SYNCS.PHASECHK.TRANS64 P0, [R3+URZ+0x100], R12 ;  /* 0x0001000c030085a7 */ /* 0x000ea400080010ff */
[----:B--2---:R-:W-:Y:S05]  /*c0b0*/  @!P0 BRA `(.L_x_182) ;  /* 0xfffffffc00f08947 */ /* 0x004fea000383ffff */
[----:B------:R-:W-:Y:S05]  /*c0c0*/  BRA `(.L_x_183) ;  /* 0xffffff8400807947 */ /* 0x000fea000383ffff */
.L_x_84:
[----:B-1----:R-:W-:Y:S07]  /*c0d0*/  MOV R3, UR7 ;  /* 0x0000000700037c02 */ /* 0x002fee0008000f00 */
.L_x_184:
[----:B-1----:R1:W2:Y:S02]  /*c0e0*/  SYNCS.PHASECHK.TRANS64.TRYWAIT P0, [R3+URZ+0x108], R12 ;  /* 0x0001080c030075a7 */ /* 0x0022a400080011ff */
[----:B--2---:R-:W-:Y:S05]  /*c0f0*/  @!P0 NANOSLEEP.SYNCS 0x989680 ;  /* 0x009896800000895d */ /* 0x004fea0003900000 */
[----:B------:R-:W2:Y:S02]  /*c100*/  @!P0 SYNCS.PHASECHK.TRANS64 P0, [R3+URZ+0x108], R12 ;  /* 0x0001080c030085a7 */ /* 0x000ea400080010ff */
[----:B--2---:R-:W-:Y:S05]  /*c110*/  @!P0 BRA `(.L_x_184) ;  /* 0xfffffffc00f08947 */ /* 0x004fea000383ffff */
[----:B------:R-:W-:Y:S05]  /*c120*/  BRA `(.L_x_185) ;  /* 0xffffff8400bc7947 */ /* 0x000fea000383ffff */
.L_x_85:
[----:B-1----:R-:W-:Y:S07]  /*c130*/  MOV R3, UR7 ;  /* 0x0000000700037c02 */ /* 0x002fee0008000f00 */
.L_x_186:
[----:B-1----:R1:W2:Y:S02]  /*c140*/  SYNCS.PHASECHK.TRANS64.TRYWAIT P0, [R3+URZ+0x110], R12 ;  /* 0x0001100c030075a7 */ /* 0x0022a400080011ff */
[----:B--2---:R-:W-:Y:S05]  /*c150*/  @!P0 NANOSLEEP.SYNCS 0x989680 ;  /* 0x009896800000895d */ /* 0x004fea0003900000 */
[----:B------:R-:W2:Y:S02]  /*c160*/  @!P0 SYNCS.PHASECHK.TRANS64 P0, [R3+URZ+0x110], R12 ;  /* 0x0001100c030085a7 */ /* 0x000ea400080010ff */
[----:B--2---:R-:W-:Y:S05]  /*c170*/  @!P0 BRA `(.L_x_186) ;  /* 0xfffffffc00f08947 */ /* 0x004fea000383ffff */
[----:B------:R-:W-:Y:S05]  /*c180*/  BRA `(.L_x_187) ;  /* 0xffffff8800047947 */ /* 0x000fea000383ffff */
.L_x_86:
[----:B------:R-:W-:Y:S07]  /*c190*/  MOV R3, UR7 ;  /* 0x0000000700037c02 */ /* 0x000fee0008000f00 */
.L_x_188:
[----:B-1----:R1:W2:Y:S02]  /*c1a0*/  SYNCS.PHASECHK.TRANS64.TRYWAIT P0, [R3+URZ+0x118], R12 ;  /* 0x0001180c030075a7 */ /* 0x0022a400080011ff */
[----:B--2---:R-:W-:Y:S05]  /*c1b0*/  @!P0 NANOSLEEP.SYNCS 0x989680 ;  /* 0x009896800000895d */ /* 0x004fea0003900000 */
[----:B------:R-:W2:Y:S02]  /*c1c0*/  @!P0 SYNCS.PHASECHK.TRANS64 P0, [R3+URZ+0x118], R12 ;  /* 0x0001180c030085a7 */ /* 0x000ea400080010ff */
[----:B--2---:R-:W-:Y:S05]  /*c1d0*/  @!P0 BRA `(.L_x_188) ;  /* 0xfffffffc00f08947 */ /* 0x004fea000383ffff */
[----:B------:R-:W-:Y:S05]  /*c1e0*/  BRA `(.L_x_189) ;  /* 0xffffff88008c7947 */ /* 0x000fea000383ffff */
.L_x_88:
[----:B------:R-:W-:-:S07]  /*c1f0*/  MOV R0, UR7 ;  /* 0x0000000700007c02 */ /* 0x000fce0008000f00 */
.L_x_190:
[----:B-1----:R1:W3:Y:S02]  /*c200*/  SYNCS.PHASECHK.TRANS64.TRYWAIT P0, [R0+URZ+0x100], R3 ;  /* 0x00010003000075a7 */ /* 0x0022e400080011ff */
[----:B---3--:R-:W-:Y:S05]  /*c210*/  @!P0 NANOSLEEP.SYNCS 0x989680 ;  /* 0x009896800000895d */ /* 0x008fea0003900000 */
[----:B------:R-:W3:Y:S02]  /*c220*/  @!P0 SYNCS.PHASECHK.TRANS64 P0, [R0+URZ+0x100], R3 ;  /* 0x00010003000085a7 */ /* 0x000ee400080010ff */
[----:B---3--:R-:W-:Y:S05]  /*c230*/  @!P0 BRA `(.L_x_190) ;  /* 0xfffffffc00f08947 */ /* 0x008fea000383ffff */
[----:B------:R-:W-:Y:S05]  /*c240*/  BRA `(.L_x_191) ;  /* 0xffffff8800fc7947 */ /* 0x000fea000383ffff */
.L_x_89:
[----:B-1----:R-:W-:-:S07]  /*c250*/  MOV R0, UR7 ;  /* 0x0000000700007c02 */ /* 0x002fce0008000f00 */
.L_x_192:
[----:B-1----:R1:W3:Y:S02]  /*c260*/  SYNCS.PHASECHK.TRANS64.TRYWAIT P0, [R0+URZ+0x108], R3 ;  /* 0x00010803000075a7 */ /* 0x0022e400080011ff */
[----:B---3--:R-:W-:Y:S05]  /*c270*/  @!P0 NANOSLEEP.SYNCS 0x989680 ;  /* 0x009896800000895d */ /* 0x008fea0003900000 */
[----:B------:R-:W3:Y:S02]  /*c280*/  @!P0 SYNCS.PHASECHK.TRANS64 P0, [R0+URZ+0x108], R3 ;  /* 0x00010803000085a7 */ /* 0x000ee400080010ff */
[----:B---3--:R-:W-:Y:S05]  /*c290*/  @!P0 BRA `(.L_x_192) ;  /* 0xfffffffc00f08947 */ /* 0x008fea000383ffff */
[----:B------:R-:W-:Y:S05]  /*c2a0*/  BRA `(.L_x_193) ;  /* 0xffffff8800ec7947 */ /* 0x000fea000383ffff */
.L_x_90:
[----:B-1----:R-:W-:-:S07]  /*c2b0*/  MOV R0, UR7 ;  /* 0x0000000700007c02 */ /* 0x002fce0008000f00 */
.L_x_194:
[----:B-1----:R1:W3:Y:S02]  /*c2c0*/  SYNCS.PHASECHK.TRANS64.TRYWAIT P0, [R0+URZ+0x110], R3 ;  /* 0x00011003000075a7 */ /* 0x0022e400080011ff */
[----:B---3--:R-:W-:Y:S05]  /*c2d0*/  @!P0 NANOSLEEP.SYNCS 0x989680 ;  /* 0x009896800000895d */ /* 0x008fea0003900000 */
[----:B------:R-:W3:Y:S02]  /*c2e0*/  @!P0 SYNCS.PHASECHK.TRANS64 P0, [R0+URZ+0x110], R3 ;  /* 0x00011003000085a7 */ /* 0x000ee400080010ff */
[----:B---3--:R-:W-:Y:S05]  /*c2f0*/  @!P0 BRA `(.L_x_194) ;  /* 0xfffffffc00f08947 */ /* 0x008fea000383ffff */
[----:B------:R-:W-:Y:S05]  /*c300*/  BRA `(.L_x_195) ;  /* 0xffffff8800dc7947 */ /* 0x000fea000383ffff */
.L_x_92:
[----:B--2---:R2:W4:Y:S02]  /*c310*/  SYNCS.PHASECHK.TRANS64.TRYWAIT P0, [R0+URZ+0x130], R3 ;  /* 0x00013003000075a7 */ /* 0x00452400080011ff */
[----:B----4-:R-:W-:Y:S05]  /*c320*/  @!P0 NANOSLEEP.SYNCS 0x989680 ;  /* 0x009896800000895d */ /* 0x010fea0003900000 */
[----:B------:R-:W4:Y:S02]  /*c330*/  @!P0 SYNCS.PHASECHK.TRANS64 P0, [R0+URZ+0x130], R3 ;  /* 0x00013003000085a7 */ /* 0x000f2400080010ff */
[----:B----4-:R-:W-:Y:S05]  /*c340*/  @!P0 BRA `(.L_x_92) ;  /* 0xfffffffc00f08947 */ /* 0x010fea000383ffff */
[----:B------:R-:W-:Y:S05]  /*c350*/  BRA `(.L_x_196) ;  /* 0xffffff8c00a47947 */ /* 0x000fea000383ffff */
.L_x_103:
[----:B-1----:R1:W3:Y:S02]  /*c360*/  SYNCS.PHASECHK.TRANS64.TRYWAIT P1, [R3+URZ+0xe0], R0 ;  /* 0x0000e000030075a7 */ /* 0x0022e400080211ff */
[----:B---3--:R-:W-:Y:S05]  /*c370*/  @!P1 NANOSLEEP.SYNCS 0x989680 ;  /* 0x009896800000995d */ /* 0x008fea0003900000 */
[----:B------:R-:W3:Y:S02]  /*c380*/  @!P1 SYNCS.PHASECHK.TRANS64 P1, [R3+URZ+0xe0], R0 ;  /* 0x0000e000030095a7 */ /* 0x000ee400080210ff */
[----:B---3--:R-:W-:Y:S05]  /*c390*/  @!P1 BRA `(.L_x_103) ;  /* 0xfffffffc00f09947 */ /* 0x008fea000383ffff */
[----:B------:R-:W-:Y:S05]  /*c3a0*/  BRA `(.L_x_102) ;  /* 0xffffff9800c87947 */ /* 0x000fea000383ffff */
.L_x_105:
[----:B-1----:R1:W4:Y:S02]  /*c3b0*/  SYNCS.PHASECHK.TRANS64.TRYWAIT P0, [R193+URZ+0x150], R2 ;  /* 0x00015002c10075a7 */ /* 0x00232400080011ff */
[----:B----4-:R-:W-:Y:S05]  /*c3c0*/  @!P0 NANOSLEEP.SYNCS 0x989680 ;  /* 0x009896800000895d */ /* 0x010fea0003900000 */
[----:B------:R-:W4:Y:S02]  /*c3d0*/  @!P0 SYNCS.PHASECHK.TRANS64 P0, [R193+URZ+0x150], R2 ;  /* 0x00015002c10085a7 */ /* 0x000f2400080010ff */
[----:B----4-:R-:W-:Y:S05]  /*c3e0*/  @!P0 BRA `(.L_x_105) ;  /* 0xfffffffc00f08947 */ /* 0x010fea000383ffff */
[----:B------:R-:W-:Y:S05]  /*c3f0*/  BRA `(.L_x_104) ;  /* 0xffffff9c00247947 */ /* 0x000fea000383ffff */
.L_x_114:
[----:B--2---:R2:W3:Y:S02]  /*c400*/  SYNCS.PHASECHK.TRANS64.TRYWAIT P0, [R204+URZ+0xe0], R3 ;  /* 0x0000e003cc0075a7 */ /* 0x0044e400080011ff */
[----:B---3--:R-:W-:Y:S05]  /*c410*/  @!P0 NANOSLEEP.SYNCS 0x989680 ;  /* 0x009896800000895d */ /* 0x008fea0003900000 */
[----:B------:R-:W3:Y:S02]  /*c420*/  @!P0 SYNCS.PHASECHK.TRANS64 P0, [R204+URZ+0xe0], R3 ;  /* 0x0000e003cc0085a7 */ /* 0x000ee400080010ff */
[----:B---3--:R-:W-:Y:S05]  /*c430*/  @!P0 BRA `(.L_x_114) ;  /* 0xfffffffc00f08947 */ /* 0x008fea000383ffff */
[----:B------:R-:W-:Y:S05]  /*c440*/  BRA `(.L_x_113) ;  /* 0xffffffb000307947 */ /* 0x000fea000383ffff */
.L_x_123:
[----:B--2---:R2:W3:Y:S02]  /*c450*/  SYNCS.PHASECHK.TRANS64.TRYWAIT P0, [R0+URZ+0xe0], R5 ;  /* 0x0000e005000075a7 */ /* 0x0044e400080011ff */
[----:B---3--:R-:W-:Y:S05]  /*c460*/  @!P0 NANOSLEEP.SYNCS 0x989680 ;  /* 0x009896800000895d */ /* 0x008fea0003900000 */
[----:B------:R-:W3:Y:S02]  /*c470*/  @!P0 SYNCS.PHASECHK.TRANS64 P0, [R0+URZ+0xe0], R5 ;  /* 0x0000e005000085a7 */ /* 0x000ee400080010ff */
[----:B---3--:R-:W-:Y:S05]  /*c480*/  @!P0 BRA `(.L_x_123) ;  /* 0xfffffffc00f08947 */ /* 0x008fea000383ffff */
[----:B------:R-:W-:Y:S05]  /*c490*/  BRA `(.L_x_122) ;  /* 0xffffffc400887947 */ /* 0x000fea000383ffff */
.L_x_132:
[----:B--2---:R2:W3:Y:S02]  /*c4a0*/  SYNCS.PHASECHK.TRANS64.TRYWAIT P0, [R0+URZ+0xe0], R3 ;  /* 0x0000e003000075a7 */ /* 0x0044e400080011ff */
[----:B---3--:R-:W-:Y:S05]  /*c4b0*/  @!P0 NANOSLEEP.SYNCS 0x989680 ;  /* 0x009896800000895d */ /* 0x008fea0003900000 */
[----:B------:R-:W3:Y:S02]  /*c4c0*/  @!P0 SYNCS.PHASECHK.TRANS64 P0, [R0+URZ+0xe0], R3 ;  /* 0x0000e003000085a7 */ /* 0x000ee400080010ff */
[----:B---3--:R-:W-:Y:S05]  /*c4d0*/  @!P0 BRA `(.L_x_132) ;  /* 0xfffffffc00f08947 */ /* 0x008fea000383ffff */
[----:B------:R-:W-:Y:S05]  /*c4e0*/  BRA `(.L_x_131) ;  /* 0xffffffd800ec7947 */ /* 0x000fea000383ffff */
        .weak           $__internal_0_$__cuda_sm10x_tcgen05_guardrail_trap_col_being_dealloced_not_returned_by_alloc
        .type           $__internal_0_$__cuda_sm10x_tcgen05_guardrail_trap_col_being_dealloced_not_returned_by_alloc,@function
        .size           $__internal_0_$__cuda_sm10x_tcgen05_guardrail_trap_col_being_dealloced_not_returned_by_alloc,($__internal_1_$__cuda_sm10x_tcgen05_guardrail_trap_phase_invalid_during_alloc - $__internal_0_$__cuda_sm10x_tcgen05_guardrail_trap_col_being_dealloced_not_returned_by_alloc)
$__internal_0_$__cuda_sm10x_tcgen05_guardrail_trap_col_being_dealloced_not_returned_by_alloc:
[----:B------:R-:W-:Y:S05]  /*c4f0*/  BPT.TRAP 0x1 ;  /* 0x000000040000795c */ /* 0x000fea0000300000 */
[----:B------:R-:W-:-:S04]  /*c500*/  HFMA2 R3, -RZ, RZ, 0, 0 ;  /* 0x00000000ff037431 */ /* 0x000fc800000001ff */
[----:B------:R-:W-:Y:S05]  /*c510*/  RET.REL.NODEC R2 `(_ZN7cutlass13device_kernelINS_4gemm6kernel13GemmUniversalIN4cute5tupleIJiiiiEEENS1_10collective13CollectiveMmaINS1_35MainloopSm100TmaUmmaWarpSpecializedILi14ELi2ELi2ENS5_IJNS4_1CILi1EEESB_SB_EEEEENS5_IJNSA_ILi128EEENSA_ILi256EEENSA_ILi32EEEEEENS_12float_e5m2_tENS5_IJlSB_lEEENS_12float_e4m3_tENS5_IJSB_llEEENS4_8TiledMMAINS4_8MMA_AtomIJNS4_10MMA_TraitsINS4_19SM100_MMA_F8F6F4_SSEJSI_SK_fSE_SF_NS4_17integral_constantINS4_4UMMA5MajorELSS_0EEENSQ_ISS_LSS_1EEENSQ_INSR_7ScaleInELSV_0EEESW_EEEEEENS4_6LayoutISC_NS5_IJNSA_ILi0EEES10_S10_EEEEENS5_IJNS4_10UnderscoreES13_S13_EEEEENS4_13SM90_TMA_LOADENS4_14ComposedLayoutINS4_7SwizzleILi1ELi4ELi3EEENS4_18smem_ptr_flag_bitsILi8EEENSZ_INS5_IJNSA_ILi8EEESG_EEENS5_IJSG_SB_EEEEEEEvNS4_8identityES16_NS17_INS18_ILi3ELi4ELi3EEES1B_NSZ_INS5_IJSE_S1C_EEENS5_IJSB_SE_EEEEEEEvS1H_EENS_8epilogue10collective18CollectiveEpilogueINS1O_23Sm100TmaWarpSpecializedILi4ELi2ELi64ELb0ELb0EEEJSH_NS5_IJNSZ_ISE_SB_EENSZ_INSA_ILi64EEESB_EEEEESI_SJ_SI_SJ_NS1O_6fusion15FusionCallbacksIS1S_NS1X_17LinearCombinationISI_fSI_fLNS_15FloatRoundStyleE2EEESH_S1W_JEEENS4_5SM1004TMEM4LOAD26SM100_TMEM_LOAD_32dp32b64xES16_NS17_INS18_ILi2ELi4ELi3EEES1B_NSZ_INS5_IJS1C_S1U_EEENS5_IJS1U_SB_EEEEEEENS4_39AutoVectorizingCopyWithAssumedAlignmentILi128EEENS4_14SM90_TMA_STOREES2B_S2D_S2D_EEEvvEEEEvNT_6ParamsE) ;  /* 0xffffff3802b87950 */ /* 0x000fea0003c3ffff */
        .weak           $__internal_1_$__cuda_sm10x_tcgen05_guardrail_trap_phase_invalid_during_alloc
        .type           $__internal_1_$__cuda_sm10x_tcgen05_guardrail_trap_phase_invalid_during_alloc,@function
        .size           $__internal_1_$__cuda_sm10x_tcgen05_guardrail_trap_phase_invalid_during_alloc,($__internal_2_$__cuda_sm10x_tcgen05_guardrail_trap_unallocated_columns_being_dealloced - $__internal_1_$__cuda_sm10x_tcgen05_guardrail_trap_phase_invalid_during_alloc)
$__internal_1_$__cuda_sm10x_tcgen05_guardrail_trap_phase_invalid_during_alloc:
[----:B------:R-:W-:Y:S05]  /*c520*/  BPT.TRAP 0x1 ;  /* 0x000000040000795c */ /* 0x000fea0000300000 */
[----:B------:R-:W-:-:S04]  /*c530*/  MOV R3, 0x0 ;  /* 0x0000000000037802 */ /* 0x000fc80000000f00 */
[----:B------:R-:W-:Y:S05]  /*c540*/  RET.REL.NODEC R2 `(_ZN7cutlass13device_kernelINS_4gemm6kernel13GemmUniversalIN4cute5tupleIJiiiiEEENS1_10collective13CollectiveMmaINS1_35MainloopSm100TmaUmmaWarpSpecializedILi14ELi2ELi2ENS5_IJNS4_1CILi1EEESB_SB_EEEEENS5_IJNSA_ILi128EEENSA_ILi256EEENSA_ILi32EEEEEENS_12float_e5m2_tENS5_IJlSB_lEEENS_12float_e4m3_tENS5_IJSB_llEEENS4_8TiledMMAINS4_8MMA_AtomIJNS4_10MMA_TraitsINS4_19SM100_MMA_F8F6F4_SSEJSI_SK_fSE_SF_NS4_17integral_constantINS4_4UMMA5MajorELSS_0EEENSQ_ISS_LSS_1EEENSQ_INSR_7ScaleInELSV_0EEESW_EEEEEENS4_6LayoutISC_NS5_IJNSA_ILi0EEES10_S10_EEEEENS5_IJNS4_10UnderscoreES13_S13_EEEEENS4_13SM90_TMA_LOADENS4_14ComposedLayoutINS4_7SwizzleILi1ELi4ELi3EEENS4_18smem_ptr_flag_bitsILi8EEENSZ_INS5_IJNSA_ILi8EEESG_EEENS5_IJSG_SB_EEEEEEEvNS4_8identityES16_NS17_INS18_ILi3ELi4ELi3EEES1B_NSZ_INS5_IJSE_S1C_EEENS5_IJSB_SE_EEEEEEEvS1H_EENS_8epilogue10collective18CollectiveEpilogueINS1O_23Sm100TmaWarpSpecializedILi4ELi2ELi64ELb0ELb0EEEJSH_NS5_IJNSZ_ISE_SB_EENSZ_INSA_ILi64EEESB_EEEEESI_SJ_SI_SJ_NS1O_6fusion15FusionCallbacksIS1S_NS1X_17LinearCombinationISI_fSI_fLNS_15FloatRoundStyleE2EEESH_S1W_JEEENS4_5SM1004TMEM4LOAD26SM100_TMEM_LOAD_32dp32b64xES16_NS17_INS18_ILi2ELi4ELi3EEES1B_NSZ_INS5_IJS1C_S1U_EEENS5_IJS1U_SB_EEEEEEENS4_39AutoVectorizingCopyWithAssumedAlignmentILi128EEENS4_14SM90_TMA_STOREES2B_S2D_S2D_EEEvvEEEEvNT_6ParamsE) ;  /* 0xffffff3802ac7950 */ /* 0x000fea0003c3ffff */
        .weak           $__internal_2_$__cuda_sm10x_tcgen05_guardrail_trap_unallocated_columns_being_dealloced
        .type           $__internal_2_$__cuda_sm10x_tcgen05_guardrail_trap_unallocated_columns_being_dealloced,@function
        .size           $__internal_2_$__cuda_sm10x_tcgen05_guardrail_trap_unallocated_columns_being_dealloced,(.L_x_198 - $__internal_2_$__cuda_sm10x_tcgen05_guardrail_trap_unallocated_columns_being_dealloced)
$__internal_2_$__cuda_sm10x_tcgen05_guardrail_trap_unallocated_columns_being_dealloced:
[----:B------:R-:W-:Y:S05]  /*c550*/  BPT.TRAP 0x1 ;  /* 0x000000040000795c */ /* 0x000fea0000300000 */
[----:B------:R-:W-:-:S04]  /*c560*/  HFMA2 R3, -RZ, RZ, 0, 0 ;  /* 0x00000000ff037431 */ /* 0x000fc800000001ff */
[----:B------:R-:W-:Y:S05]  /*c570*/  RET.REL.NODEC R2 `(_ZN7cutlass13device_kernelINS_4gemm6kernel13GemmUniversalIN4cute5tupleIJiiiiEEENS1_10collective13CollectiveMmaINS1_35MainloopSm100TmaUmmaWarpSpecializedILi14ELi2ELi2ENS5_IJNS4_1CILi1EEESB_SB_EEEEENS5_IJNSA_ILi128EEENSA_ILi256EEENSA_ILi32EEEEEENS_12float_e5m2_tENS5_IJlSB_lEEENS_12float_e4m3_tENS5_IJSB_llEEENS4_8TiledMMAINS4_8MMA_AtomIJNS4_10MMA_TraitsINS4_19SM100_MMA_F8F6F4_SSEJSI_SK_fSE_SF_NS4_17integral_constantINS4_4UMMA5MajorELSS_0EEENSQ_ISS_LSS_1EEENSQ_INSR_7ScaleInELSV_0EEESW_EEEEEENS4_6LayoutISC_NS5_IJNSA_ILi0EEES10_S10_EEEEENS5_IJNS4_10UnderscoreES13_S13_EEEEENS4_13SM90_TMA_LOADENS4_14ComposedLayoutINS4_7SwizzleILi1ELi4ELi3EEENS4_18smem_ptr_flag_bitsILi8EEENSZ_INS5_IJNSA_ILi8EEESG_EEENS5_IJSG_SB_EEEEEEEvNS4_8identityES16_NS17_INS18_ILi3ELi4ELi3EEES1B_NSZ_INS5_IJSE_S1C_EEENS5_IJSB_SE_EEEEEEEvS1H_EENS_8epilogue10collective18CollectiveEpilogueINS1O_23Sm100TmaWarpSpecializedILi4ELi2ELi64ELb0ELb0EEEJSH_NS5_IJNSZ_ISE_SB_EENSZ_INSA_ILi64EEESB_EEEEESI_SJ_SI_SJ_NS1O_6fusion15FusionCallbacksIS1S_NS1X_17LinearCombinationISI_fSI_fLNS_15FloatRoundStyleE2EEESH_S1W_JEEENS4_5SM1004TMEM4LOAD26SM100_TMEM_LOAD_32dp32b64xES16_NS17_INS18_ILi2ELi4ELi3EEES1B_NSZ_INS5_IJS1C_S1U_EEENS5_IJS1U_SB_EEEEEEENS4_39AutoVectorizingCopyWithAssumedAlignmentILi128EEENS4_14SM90_TMA_STOREES2B_S2D_S2D_EEEvvEEEEvNT_6ParamsE) ;  /* 0xffffff3802a07950 */ /* 0x000fea0003c3ffff */
.L_x_197:
[----:B------:R-:W-:-:S00]  /*c580*/  BRA `(.L_x_197) ;  /* 0xfffffffc00fc7947 */ /* 0x000fc0000383ffff */
[----:B------:R-:W-:-:S00]  /*c590*/  NOP ;  /* 0x0000000000007918 */ /* 0x000fc00000000000 */
        /* <DEDUP_REMOVED lines=14> */
.L_x_198:


//--------------------- .nv.global.init           --------------------------
	.section	.nv.global.init,"aw",@progbits
.nv.global.init:
	.type		$str$27,@object
	.size		$str$27,($str$28 - $str$27)
$str$27:
        /*0000*/ 	.byte	0x28, 0x61, 0x64, 0x64, 0x72, 0x65, 0x73, 0x73, 0x20, 0x26, 0x20, 0x6d, 0x61, 0x73, 0x6b, 0x29
        /*0010*/ 	.byte	0x20, 0x3d, 0x3d, 0x20, 0x30, 0x00
	.type		$str$28,@object
	.size		$str$28,($str$26 - $str$28)
$str$28:
        /*0016*/ 	.byte	0x2f, 0x74, 0x6d, 0x70, 0x2f, 0x63, 0x75, 0x74, 0x6c, 0x61, 0x73, 0x73, 0x5f, 0x73, 0x77, 0x65
        /*0026*/ 	.byte	0x65, 0x70, 0x5f, 0x73, 0x72, 0x63, 0x2f, 0x69, 0x6e, 0x63, 0x6c, 0x75, 0x64, 0x65, 0x2f, 0x63
        /*0036*/ 	.byte	0x75, 0x74, 0x65, 0x2f, 0x70, 0x6f, 0x69, 0x6e, 0x74, 0x65, 0x72, 0x5f, 0x66, 0x6c, 0x61, 0x67
        /*0046*/ 	.byte	0x67, 0x65, 0x64, 0x2e, 0x68, 0x70, 0x70, 0x00
	.type		$str$26,@object
	.size		$str$26,($str$25 - $str$26)
$str$26:
        /*004e*/ 	.byte	0x2f, 0x74, 0x6d, 0x70, 0x2f, 0x63, 0x75, 0x74, 0x6c, 0x61, 0x73, 0x73, 0x5f, 0x73, 0x77, 0x65
        /*005e*/ 	.byte	0x65, 0x70, 0x5f, 0x73, 0x72, 0x63, 0x2f, 0x69, 0x6e, 0x63, 0x6c, 0x75, 0x64, 0x65, 0x2f, 0x63
        /*006e*/ 	.byte	0x75, 0x74, 0x65, 0x2f, 0x61, 0x74, 0x6f, 0x6d, 0x2f, 0x63, 0x6f, 0x70, 0x79, 0x5f, 0x74, 0x72
        /*007e*/ 	.byte	0x61, 0x69, 0x74, 0x73, 0x5f, 0x73, 0x6d, 0x31, 0x30, 0x30, 0x2e, 0x68, 0x70, 0x70, 0x00
	.type		$str$25,@object
	.size		$str$25,(__unnamed_1 - $str$25)
$str$25:
        /*008d*/ 	.byte	0x28, 0x28, 0x75, 0x69, 0x6e, 0x74, 0x33, 0x32, 0x5f, 0x74, 0x28, 0x74, 0x68, 0x72, 0x65, 0x61
        /*009d*/ 	.byte	0x64, 0x49, 0x64, 0x78, 0x2e, 0x78, 0x29, 0x20, 0x2f, 0x20, 0x33, 0x32, 0x29, 0x20, 0x25, 0x20
        /*00ad*/ 	.byte	0x34, 0x29, 0x20, 0x3d, 0x3d, 0x20, 0x28, 0x28, 0x28, 0x74, 0x6d, 0x65, 0x6d, 0x5f, 0x61, 0x64
        /*00bd*/ 	.byte	0x64, 0x72, 0x20, 0x3e, 0x3e, 0x20, 0x31, 0x36, 0x29, 0x20, 0x2f, 0x20, 0x33, 0x32, 0x29, 0x20
        /*00cd*/ 	.byte	0x25, 0x20, 0x34, 0x29, 0x00
	.type		__unnamed_1,@object
	.size		__unnamed_1,(__unnamed_2 - __unnamed_1)
__unnamed_1:
        /*00d2*/ 	.byte	0x61, 0x75, 0x74, 0x6f, 0x20, 0x63, 0x75, 0x74, 0x65, 0x3a, 0x3a, 0x61, 0x73, 0x5f, 0x70, 0x6f
        /* <DEDUP_REMOVED lines=24> */
        /*0262*/ 	.byte	0x43, 0x3c, 0x38, 0x31, 0x39, 0x32, 0x3e, 0x3e, 0x3e, 0x3e, 0x5d, 0x00
	.type		__unnamed_2,@object
	.size		__unnamed_2,(__unnamed_3 - __unnamed_2)
__unnamed_2:
        /* <DEDUP_REMOVED lines=26> */
	.type		__unnamed_3,@object
	.size		__unnamed_3,(.L_3 - __unnamed_3)
__unnamed_3:
        /* <DEDUP_REMOVED lines=42> */
        /*06aa*/ 	.byte	0x3e, 0x3e, 0x3e, 0x3e, 0x5d, 0x00
.L_3:


//--------------------- .nv.shared._ZN7cutlass13device_kernelINS_4gemm6kernel13GemmUniversalIN4cute5tupleIJiiiiEEENS1_10collective13CollectiveMmaINS1_35MainloopSm100TmaUmmaWarpSpecializedILi14ELi2ELi2ENS5_IJNS4_1CILi1EEESB_SB_EEEEENS5_IJNSA_ILi128EEENSA_ILi256EEENSA_ILi32EEEEEENS_12float_e5m2_tENS5_IJlSB_lEEENS_12float_e4m3_tENS5_IJSB_llEEENS4_8TiledMMAINS4_8MMA_AtomIJNS4_10MMA_TraitsINS4_19SM100_MMA_F8F6F4_SSEJSI_SK_fSE_SF_NS4_17integral_constantINS4_4UMMA5MajorELSS_0EEENSQ_ISS_LSS_1EEENSQ_INSR_7ScaleInELSV_0EEESW_EEEEEENS4_6LayoutISC_NS5_IJNSA_ILi0EEES10_S10_EEEEENS5_IJNS4_10UnderscoreES13_S13_EEEEENS4_13SM90_TMA_LOADENS4_14ComposedLayoutINS4_7SwizzleILi1ELi4ELi3EEENS4_18smem_ptr_flag_bitsILi8EEENSZ_INS5_IJNSA_ILi8EEESG_EEENS5_IJSG_SB_EEEEEEEvNS4_8identityES16_NS17_INS18_ILi3ELi4ELi3EEES1B_NSZ_INS5_IJSE_S1C_EEENS5_IJSB_SE_EEEEEEEvS1H_EENS_8epilogue10collective18CollectiveEpilogueINS1O_23Sm100TmaWarpSpecializedILi4ELi2ELi64ELb0ELb0EEEJSH_NS5_IJNSZ_ISE_SB_EENSZ_INSA_ILi64EEESB_EEEEESI_SJ_SI_SJ_NS1O_6fusion15FusionCallbacksIS1S_NS1X_17LinearCombinationISI_fSI_fLNS_15FloatRoundStyleE2EEESH_S1W_JEEENS4_5SM1004TMEM4LOAD26SM100_TMEM_LOAD_32dp32b64xES16_NS17_INS18_ILi2ELi4ELi3EEES1B_NSZ_INS5_IJS1C_S1U_EEENS5_IJS1U_SB_EEEEEEENS4_39AutoVectorizingCopyWithAssumedAlignmentILi128EEENS4_14SM90_TMA_STOREES2B_S2D_S2D_EEEvvEEEEvNT_6ParamsE --------------------------
	.section	.nv.shared._ZN7cutlass13device_kernelINS_4gemm6kernel13GemmUniversalIN4cute5tupleIJiiiiEEENS1_10collective13CollectiveMmaINS1_35MainloopSm100TmaUmmaWarpSpecializedILi14ELi2ELi2ENS5_IJNS4_1CILi1EEESB_SB_EEEEENS5_IJNSA_ILi128EEENSA_ILi256EEENSA_ILi32EEEEEENS_12float_e5m2_tENS5_IJlSB_lEEENS_12float_e4m3_tENS5_IJSB_llEEENS4_8TiledMMAINS4_8MMA_AtomIJNS4_10MMA_TraitsINS4_19SM100_MMA_F8F6F4_SSEJSI_SK_fSE_SF_NS4_17integral_constantINS4_4UMMA5MajorELSS_0EEENSQ_ISS_LSS_1EEENSQ_INSR_7ScaleInELSV_0EEESW_EEEEEENS4_6LayoutISC_NS5_IJNSA_ILi0EEES10_S10_EEEEENS5_IJNS4_10UnderscoreES13_S13_EEEEENS4_13SM90_TMA_LOADENS4_14ComposedLayoutINS4_7SwizzleILi1ELi4ELi3EEENS4_18smem_ptr_flag_bitsILi8EEENSZ_INS5_IJNSA_ILi8EEESG_EEENS5_IJSG_SB_EEEEEEEvNS4_8identityES16_NS17_INS18_ILi3ELi4ELi3EEES1B_NSZ_INS5_IJSE_S1C_EEENS5_IJSB_SE_EEEEEEEvS1H_EENS_8epilogue10collective18CollectiveEpilogueINS1O_23Sm100TmaWarpSpecializedILi4ELi2ELi64ELb0ELb0EEEJSH_NS5_IJNSZ_ISE_SB_EENSZ_INSA_ILi64EEESB_EEEEESI_SJ_SI_SJ_NS1O_6fusion15FusionCallbacksIS1S_NS1X_17LinearCombinationISI_fSI_fLNS_15FloatRoundStyleE2EEESH_S1W_JEEENS4_5SM1004TMEM4LOAD26SM100_TMEM_LOAD_32dp32b64xES16_NS17_INS18_ILi2ELi4ELi3EEES1B_NSZ_INS5_IJS1C_S1U_EEENS5_IJS1U_SB_EEEEEEENS4_39AutoVectorizingCopyWithAssumedAlignmentILi128EEENS4_14SM90_TMA_STOREES2B_S2D_S2D_EEEvvEEEEvNT_6ParamsE,"aw",@nobits
	.sectionflags	@""
	.align	16
	.zero		1024


//--------------------- .nv.shared.reserved.0     --------------------------
	.section	.nv.shared.reserved.0,"aw",@nobits
	.weak		__nv_reservedSMEM_offset_0_alias
	.size		__nv_reservedSMEM_offset_0_alias, 0, 64
	.other		__nv_reservedSMEM_offset_0_alias,@"STO_CUDA_RESERVED_SHARED STV_DEFAULT"
__nv_reservedSMEM_offset_0_alias:
	.zero		0
.nv.shared.reserved.0:
	.zero		64
	.weak		__nv_reservedSMEM_tcgen05_partition
	.type		__nv_reservedSMEM_tcgen05_partition,@object
	.size		__nv_reservedSMEM_tcgen05_partition,(.L_0 - __nv_reservedSMEM_tcgen05_partition)
__nv_reservedSMEM_tcgen05_partition:
	.zero		32
.L_0:


//--------------------- .nv.global                --------------------------
	.section	.nv.global,"aw",@nobits
.nv.global:
	.type		_ZN40_INTERNAL_9fbc33b0_4_k_cu_8805816d_218764cute1_E,@object
	.size		_ZN40_INTERNAL_9fbc33b0_4_k_cu_8805816d_218764cute1_E,(_ZN40_INTERNAL_9fbc33b0_4_k_cu_8805816d_218764cuda3std3__45__cpo6cbeginE - _ZN40_INTERNAL_9fbc33b0_4_k_cu_8805816d_218764cute1_E)
_ZN40_INTERNAL_9fbc33b0_4_k_cu_8805816d_218764cute1_E:
	.zero		1
	.type		_ZN40_INTERNAL_9fbc33b0_4_k_cu_8805816d_218764cuda3std3__45__cpo6cbeginE,@object
	.size		_ZN40_INTERNAL_9fbc33b0_4_k_cu_8805816d_218764cuda3std3__45__cpo6cbeginE,(_ZN40_INTERNAL_9fbc33b0_4_k_cu_8805816d_218764cuda3std3__48in_placeE - _ZN40_INTERNAL_9fbc33b0_4_k_cu_8805816d_218764cuda3std3__45__cpo6cbeginE)
_ZN40_INTERNAL_9fbc33b0_4_k_cu_8805816d_218764cuda3std3__45__cpo6cbeginE:
	.zero		1
	.type		_ZN40_INTERNAL_9fbc33b0_4_k_cu_8805816d_218764cuda3std3__48in_placeE,@object
	.size		_ZN40_INTERNAL_9fbc33b0_4_k_cu_8805816d_218764cuda3std3__48in_placeE,(_ZN40_INTERNAL_9fbc33b0_4_k_cu_8805816d_218764cuda3std6ranges3__45__cpo9iter_moveE - _ZN40_INTERNAL_9fbc33b0_4_k_cu_8805816d_218764cuda3std3__48in_placeE)
_ZN40_INTERNAL_9fbc33b0_4_k_cu_8805816d_218764cuda3std3__48in_placeE:
	.zero		1
	.type		_ZN40_INTERNAL_9fbc33b0_4_k_cu_8805816d_218764cuda3std6ranges3__45__cpo9iter_moveE,@object
	.size		_ZN40_INTERNAL_9fbc33b0_4_k_cu_8805816d_218764cuda3std6ranges3__45__cpo9iter_moveE,(_ZN40_INTERNAL_9fbc33b0_4_k_cu_8805816d_218764cuda3std3__45__cpo5beginE - _ZN40_INTERNAL_9fbc33b0_4_k_cu_8805816d_218764cuda3std6ranges3__45__cpo9iter_moveE)
_ZN40_INTERNAL_9fbc33b0_4_k_cu_8805816d_218764cuda3std6ranges3__45__cpo9iter_moveE:
	.zero		1
	.type		_ZN40_INTERNAL_9fbc33b0_4_k_cu_8805816d_218764cuda3std3__45__cpo5beginE,@object
	.size		_ZN40_INTERNAL_9fbc33b0_4_k_cu_8805816d_218764cuda3std3__45__cpo5beginE,(_ZN40_INTERNAL_9fbc33b0_4_k_cu_8805816d_218764cuda3std3__442_GLOBAL__N__9fbc33b0_4_k_cu_8805816d_218766ignoreE - _ZN40_INTERNAL_9fbc33b0_4_k_cu_8805816d_218764cuda3std3__45__cpo5beginE)
_ZN40_INTERNAL_9fbc33b0_4_k_cu_8805816d_218764cuda3std3__45__cpo5beginE:
	.zero		1
	.type		_ZN40_INTERNAL_9fbc33b0_4_k_cu_8805816d_218764cuda3std3__442_GLOBAL__N__9fbc33b0_4_k_cu_8805816d_218766ignoreE,@object
	.size		_ZN40_INTERNAL_9fbc33b0_4_k_cu_8805816d_218764cuda3std3__442_GLOBAL__N__9fbc33b0_4_k_cu_8805816d_218766ignoreE,(_ZN40_INTERNAL_9fbc33b0_4_k_cu_8805816d_218764cute7productE - _ZN40_INTERNAL_9fbc33b0_4_k_cu_8805816d_218764cuda3std3__442_GLOBAL__N__9fbc33b0_4_k_cu_8805816d_218766ignoreE)
_ZN40_INTERNAL_9fbc33b0_4_k_cu_8805816d_218764cuda3std3__442_GLOBAL__N__9fbc33b0_4_k_cu_8805816d_218766ignoreE:
	.zero		1
	.type		_ZN40_INTERNAL_9fbc33b0_4_k_cu_8805816d_218764cute7productE,@object
	.size		_ZN40_INTERNAL_9fbc33b0_4_k_cu_8805816d_218764cute7productE,(_ZN40_INTERNAL_9fbc33b0_4_k_cu_8805816d_218764cuda3std3__45__cpo3endE - _ZN40_INTERNAL_9fbc33b0_4_k_cu_8805816d_218764cute7productE)
_ZN40_INTERNAL_9fbc33b0_4_k_cu_8805816d_218764cute7productE:
	.zero		1
	.type		_ZN40_INTERNAL_9fbc33b0_4_k_cu_8805816d_218764cuda3std3__45__cpo3endE,@object
	.size		_ZN40_INTERNAL_9fbc33b0_4_k_cu_8805816d_218764cuda3std3__45__cpo3endE,(_ZN40_INTERNAL_9fbc33b0_4_k_cu_8805816d_218764cuda3std3__419piecewise_constructE - _ZN40_INTERNAL_9fbc33b0_4_k_cu_8805816d_218764cuda3std3__45__cpo3endE)
_ZN40_INTERNAL_9fbc33b0_4_k_cu_8805816d_218764cuda3std3__45__cpo3endE:
	.zero		1
	.type		_ZN40_INTERNAL_9fbc33b0_4_k_cu_8805816d_218764cuda3std3__419piecewise_constructE,@object
	.size		_ZN40_INTERNAL_9fbc33b0_4_k_cu_8805816d_218764cuda3std3__419piecewise_constructE,(_ZN40_INTERNAL_9fbc33b0_4_k_cu_8805816d_218764cuda3std3__45__cpo4cendE - _ZN40_INTERNAL_9fbc33b0_4_k_cu_8805816d_218764cuda3std3__419piecewise_constructE)
_ZN40_INTERNAL_9fbc33b0_4_k_cu_8805816d_218764cuda3std3__419piecewise_constructE:
	.zero		1
	.type		_ZN40_INTERNAL_9fbc33b0_4_k_cu_8805816d_218764cuda3std3__45__cpo4cendE,@object
	.size		_ZN40_INTERNAL_9fbc33b0_4_k_cu_8805816d_218764cuda3std3__45__cpo4cendE,(_ZN40_INTERNAL_9fbc33b0_4_k_cu_8805816d_218764cuda3std6ranges3__45__cpo4swapE - _ZN40_INTERNAL_9fbc33b0_4_k_cu_8805816d_218764cuda3std3__45__cpo4cendE)
_ZN40_INTERNAL_9fbc33b0_4_k_cu_8805816d_218764cuda3std3__45__cpo4cendE:
	.zero		1
	.type		_ZN40_INTERNAL_9fbc33b0_4_k_cu_8805816d_218764cuda3std6ranges3__45__cpo4swapE,@object
	.size		_ZN40_INTERNAL_9fbc33b0_4_k_cu_8805816d_218764cuda3std6ranges3__45__cpo4swapE,(.L_11 - _ZN40_INTERNAL_9fbc33b0_4_k_cu_8805816d_218764cuda3std6ranges3__45__cpo4swapE)
_ZN40_INTERNAL_9fbc33b0_4_k_cu_8805816d_218764cuda3std6ranges3__45__cpo4swapE:
	.zero		1
.L_11:


//--------------------- .nv.constant0._ZN7cutlass13device_kernelINS_4gemm6kernel13GemmUniversalIN4cute5tupleIJiiiiEEENS1_10collective13CollectiveMmaINS1_35MainloopSm100TmaUmmaWarpSpecializedILi14ELi2ELi2ENS5_IJNS4_1CILi1EEESB_SB_EEEEENS5_IJNSA_ILi128EEENSA_ILi256EEENSA_ILi32EEEEEENS_12float_e5m2_tENS5_IJlSB_lEEENS_12float_e4m3_tENS5_IJSB_llEEENS4_8TiledMMAINS4_8MMA_AtomIJNS4_10MMA_TraitsINS4_19SM100_MMA_F8F6F4_SSEJSI_SK_fSE_SF_NS4_17integral_constantINS4_4UMMA5MajorELSS_0EEENSQ_ISS_LSS_1EEENSQ_INSR_7ScaleInELSV_0EEESW_EEEEEENS4_6LayoutISC_NS5_IJNSA_ILi0EEES10_S10_EEEEENS5_IJNS4_10UnderscoreES13_S13_EEEEENS4_13SM90_TMA_LOADENS4_14ComposedLayoutINS4_7SwizzleILi1ELi4ELi3EEENS4_18smem_ptr_flag_bitsILi8EEENSZ_INS5_IJNSA_ILi8EEESG_EEENS5_IJSG_SB_EEEEEEEvNS4_8identityES16_NS17_INS18_ILi3ELi4ELi3EEES1B_NSZ_INS5_IJSE_S1C_EEENS5_IJSB_SE_EEEEEEEvS1H_EENS_8epilogue10collective18CollectiveEpilogueINS1O_23Sm100TmaWarpSpecializedILi4ELi2ELi64ELb0ELb0EEEJSH_NS5_IJNSZ_ISE_SB_EENSZ_INSA_ILi64EEESB_EEEEESI_SJ_SI_SJ_NS1O_6fusion15FusionCallbacksIS1S_NS1X_17LinearCombinationISI_fSI_fLNS_15FloatRoundStyleE2EEESH_S1W_JEEENS4_5SM1004TMEM4LOAD26SM100_TMEM_LOAD_32dp32b64xES16_NS17_INS18_ILi2ELi4ELi3EEES1B_NSZ_INS5_IJS1C_S1U_EEENS5_IJS1U_SB_EEEEEEENS4_39AutoVectorizingCopyWithAssumedAlignmentILi128EEENS4_14SM90_TMA_STOREES2B_S2D_S2D_EEEvvEEEEvNT_6ParamsE --------------------------
	.section	.nv.constant0._ZN7cutlass13device_kernelINS_4gemm6kernel13GemmUniversalIN4cute5tupleIJiiiiEEENS1_10collective13CollectiveMmaINS1_35MainloopSm100TmaUmmaWarpSpecializedILi14ELi2ELi2ENS5_IJNS4_1CILi1EEESB_SB_EEEEENS5_IJNSA_ILi128EEENSA_ILi256EEENSA_ILi32EEEEEENS_12float_e5m2_tENS5_IJlSB_lEEENS_12float_e4m3_tENS5_IJSB_llEEENS4_8TiledMMAINS4_8MMA_AtomIJNS4_10MMA_TraitsINS4_19SM100_MMA_F8F6F4_SSEJSI_SK_fSE_SF_NS4_17integral_constantINS4_4UMMA5MajorELSS_0EEENSQ_ISS_LSS_1EEENSQ_INSR_7ScaleInELSV_0EEESW_EEEEEENS4_6LayoutISC_NS5_IJNSA_ILi0EEES10_S10_EEEEENS5_IJNS4_10UnderscoreES13_S13_EEEEENS4_13SM90_TMA_LOADENS4_14ComposedLayoutINS4_7SwizzleILi1ELi4ELi3EEENS4_18smem_ptr_flag_bitsILi8EEENSZ_INS5_IJNSA_ILi8EEESG_EEENS5_IJSG_SB_EEEEEEEvNS4_8identityES16_NS17_INS18_ILi3ELi4ELi3EEES1B_NSZ_INS5_IJSE_S1C_EEENS5_IJSB_SE_EEEEEEEvS1H_EENS_8epilogue10collective18CollectiveEpilogueINS1O_23Sm100TmaWarpSpecializedILi4ELi2ELi64ELb0ELb0EEEJSH_NS5_IJNSZ_ISE_SB_EENSZ_INSA_ILi64EEESB_EEEEESI_SJ_SI_SJ_NS1O_6fusion15FusionCallbacksIS1S_NS1X_17LinearCombinationISI_fSI_fLNS_15FloatRoundStyleE2EEESH_S1W_JEEENS4_5SM1004TMEM4LOAD26SM100_TMEM_LOAD_32dp32b64xES16_NS17_INS18_ILi2ELi4ELi3EEES1B_NSZ_INS5_IJS1C_S1U_EEENS5_IJS1U_SB_EEEEEEENS4_39AutoVectorizingCopyWithAssumedAlignmentILi128EEENS4_14SM90_TMA_STOREES2B_S2D_S2D_EEEvvEEEEvNT_6ParamsE,"a",@progbits
	.sectionflags	@""
	.align	4
.nv.constant0._ZN7cutlass13device_kernelINS_4gemm6kernel13GemmUniversalIN4cute5tupleIJiiiiEEENS1_10collective13CollectiveMmaINS1_35MainloopSm100TmaUmmaWarpSpecializedILi14ELi2ELi2ENS5_IJNS4_1CILi1EEESB_SB_EEEEENS5_IJNSA_ILi128EEENSA_ILi256EEENSA_ILi32EEEEEENS_12float_e5m2_tENS5_IJlSB_lEEENS_12float_e4m3_tENS5_IJSB_llEEENS4_8TiledMMAINS4_8MMA_AtomIJNS4_10MMA_TraitsINS4_19SM100_MMA_F8F6F4_SSEJSI_SK_fSE_SF_NS4_17integral_constantINS4_4UMMA5MajorELSS_0EEENSQ_ISS_LSS_1EEENSQ_INSR_7ScaleInELSV_0EEESW_EEEEEENS4_6LayoutISC_NS5_IJNSA_ILi0EEES10_S10_EEEEENS5_IJNS4_10UnderscoreES13_S13_EEEEENS4_13SM90_TMA_LOADENS4_14ComposedLayoutINS4_7SwizzleILi1ELi4ELi3EEENS4_18smem_ptr_flag_bitsILi8EEENSZ_INS5_IJNSA_ILi8EEESG_EEENS5_IJSG_SB_EEEEEEEvNS4_8identityES16_NS17_INS18_ILi3ELi4ELi3EEES1B_NSZ_INS5_IJSE_S1C_EEENS5_IJSB_SE_EEEEEEEvS1H_EENS_8epilogue10collective18CollectiveEpilogueINS1O_23Sm100TmaWarpSpecializedILi4ELi2ELi64ELb0ELb0EEEJSH_NS5_IJNSZ_ISE_SB_EENSZ_INSA_ILi64EEESB_EEEEESI_SJ_SI_SJ_NS1O_6fusion15FusionCallbacksIS1S_NS1X_17LinearCombinationISI_fSI_fLNS_15FloatRoundStyleE2EEESH_S1W_JEEENS4_5SM1004TMEM4LOAD26SM100_TMEM_LOAD_32dp32b64xES16_NS17_INS18_ILi2ELi4ELi3EEES1B_NSZ_INS5_IJS1C_S1U_EEENS5_IJS1U_SB_EEEEEEENS4_39AutoVectorizingCopyWithAssumedAlignmentILi128EEENS4_14SM90_TMA_STOREES2B_S2D_S2D_EEEvvEEEEvNT_6ParamsE:
	.zero		2944


//--------------------- SYMBOLS --------------------------

	.type		.nv.reservedSmem.offset0,@object
	.size		.nv.reservedSmem.offset0,0x4
	.type		.nv.reservedSmem.cap,@object
	.size		.nv.reservedSmem.cap,0x4
	.type		__assertfail,@function
